//
// Generated by NVIDIA NVVM Compiler
//
// Compiler Build ID: CL-36424714
// Cuda compilation tools, release 13.0, V13.0.88
// Based on NVVM 20.0.0
//

.version 9.0
.target sm_100
.address_size 64

	// .globl	_Z13launch_kernelPfiii
.extern .shared .align 16 .b8 shared_mem[];

.visible .entry _Z13launch_kernelPfiii(
	.param .u64 .ptr .align 1 _Z13launch_kernelPfiii_param_0,
	.param .u32 _Z13launch_kernelPfiii_param_1,
	.param .u32 _Z13launch_kernelPfiii_param_2,
	.param .u32 _Z13launch_kernelPfiii_param_3
)
{
	.reg .pred 	%p<188>;
	.reg .b32 	%r<258>;
	.reg .b32 	%f<328>;
	.reg .b64 	%rd<27>;

	ld.param.u64 	%rd6, [_Z13launch_kernelPfiii_param_0];
	ld.param.u32 	%r74, [_Z13launch_kernelPfiii_param_1];
	ld.param.u32 	%r75, [_Z13launch_kernelPfiii_param_2];
	cvta.to.global.u64 	%rd1, %rd6;
	mov.u32 	%r1, %tid.x;
	shr.s32 	%r77, %r74, 31;
	shr.u32 	%r78, %r77, 29;
	add.s32 	%r79, %r74, %r78;
	shr.s32 	%r80, %r79, 3;
	and.b32  	%r81, %r74, 7;
	setp.ne.s32 	%p4, %r81, 0;
	selp.u32 	%r82, 1, 0, %p4;
	add.s32 	%r2, %r80, %r82;
	setp.lt.s32 	%p5, %r2, 1;
	@%p5 bra 	$L__BB0_144;
	ld.param.u32 	%r244, [_Z13launch_kernelPfiii_param_3];
	mov.u32 	%r84, %tid.y;
	mov.u32 	%r85, %tid.z;
	or.b32  	%r86, %r84, %r85;
	and.b32  	%r5, %r86, 1016;
	setp.eq.s32 	%p6, %r5, 0;
	setp.lt.s32 	%p7, %r1, %r75;
	and.pred  	%p1, %p6, %p7;
	mov.u32 	%r87, %ctaid.x;
	mov.u32 	%r88, %ntid.x;
	mad.lo.s32 	%r89, %r87, %r88, %r1;
	shr.s32 	%r90, %r89, 31;
	shr.u32 	%r91, %r90, 27;
	add.s32 	%r92, %r89, %r91;
	and.b32  	%r93, %r92, -32;
	mul.lo.s32 	%r94, %r93, %r74;
	sub.s32 	%r95, %r89, %r93;
	mad.lo.s32 	%r6, %r94, %r74, %r95;
	shl.b32 	%r96, %r85, 3;
	add.s32 	%r97, %r96, %r84;
	mul.lo.s32 	%r98, %r244, %r1;
	add.s32 	%r99, %r97, %r98;
	shl.b32 	%r100, %r99, 2;
	mov.u32 	%r101, shared_mem;
	add.s32 	%r102, %r101, %r100;
	add.s32 	%r7, %r102, 512;
	shl.b32 	%r103, %r84, 3;
	add.s32 	%r104, %r98, %r103;
	shl.b32 	%r105, %r98, 2;
	add.s32 	%r8, %r101, %r105;
	add.s32 	%r106, %r8, 512;
	shl.b32 	%r107, %r97, 2;
	add.s32 	%r9, %r106, %r107;
	mad.lo.s32 	%r10, %r85, 36, %r8;
	setp.lt.u32 	%p8, %r85, 8;
	mad.lo.s32 	%r11, %r84, 36, %r8;
	setp.le.u32 	%p9, %r84, %r85;
	shl.b32 	%r108, %r85, 5;
	add.s32 	%r12, %r8, %r108;
	shl.b32 	%r109, %r104, 2;
	add.s32 	%r110, %r101, %r109;
	add.s32 	%r13, %r110, 256;
	add.s32 	%r14, %r106, %r108;
	shl.b32 	%r111, %r84, 2;
	sub.s32 	%r15, %r11, %r111;
	shl.b32 	%r112, %r85, 2;
	sub.s32 	%r16, %r10, %r112;
	min.u32 	%r113, %r84, %r85;
	setp.gt.u32 	%p10, %r113, 4;
	and.pred  	%p11, %p10, %p9;
	and.pred  	%p2, %p6, %p11;
	setp.eq.s32 	%p12, %r84, 5;
	min.u32 	%r114, %r85, 8;
	setp.gt.u32 	%p13, %r114, %r84;
	and.pred  	%p14, %p13, %p12;
	and.pred  	%p3, %p14, %p8;
	mov.b32 	%r246, 0;
	not.pred 	%p120, %p2;
	not.pred 	%p124, %p3;
$L__BB0_2:
	setp.eq.s32 	%p15, %r246, 0;
	@%p15 bra 	$L__BB0_60;
	shl.b32 	%r116, %r246, 3;
	add.s32 	%r18, %r116, %r85;
	mul.lo.s32 	%r19, %r18, %r74;
	mov.b32 	%r247, 0;
$L__BB0_4:
	shl.b32 	%r21, %r247, 3;
	add.s32 	%r22, %r21, %r84;
	add.s32 	%r117, %r22, %r19;
	shl.b32 	%r118, %r117, 5;
	add.s32 	%r119, %r6, %r118;
	mul.wide.s32 	%rd7, %r119, 4;
	add.s64 	%rd2, %rd1, %rd7;
	not.pred 	%p16, %p1;
	@%p16 bra 	$L__BB0_8;
	max.s32 	%r120, %r18, %r22;
	setp.ge.s32 	%p17, %r120, %r74;
	mov.f32 	%f314, 0f00000000;
	@%p17 bra 	$L__BB0_7;
	ld.global.f32 	%f314, [%rd2];
$L__BB0_7:
	st.shared.f32 	[%r7], %f314;
$L__BB0_8:
	bar.sync 	0;
	setp.eq.s32 	%p18, %r247, 0;
	@%p18 bra 	$L__BB0_19;
	add.s32 	%r23, %r21, %r85;
	mul.lo.s32 	%r24, %r23, %r74;
	mov.b32 	%r248, 0;
$L__BB0_10:
	shl.b32 	%r122, %r248, 3;
	add.s32 	%r26, %r122, %r84;
	@%p16 bra 	$L__BB0_14;
	max.s32 	%r123, %r18, %r26;
	setp.ge.s32 	%p20, %r123, %r74;
	mov.f32 	%f315, 0f00000000;
	@%p20 bra 	$L__BB0_13;
	add.s32 	%r124, %r26, %r19;
	shl.b32 	%r125, %r124, 5;
	add.s32 	%r126, %r6, %r125;
	mul.wide.s32 	%rd8, %r126, 4;
	add.s64 	%rd9, %rd1, %rd8;
	ld.global.f32 	%f315, [%rd9];
$L__BB0_13:
	st.shared.f32 	[%r7+-512], %f315;
$L__BB0_14:
	bar.sync 	0;
	@%p16 bra 	$L__BB0_18;
	add.s32 	%r127, %r26, %r24;
	shl.b32 	%r27, %r127, 5;
	max.s32 	%r128, %r23, %r26;
	setp.ge.s32 	%p22, %r128, %r74;
	mov.f32 	%f316, 0f00000000;
	@%p22 bra 	$L__BB0_17;
	add.s32 	%r129, %r6, %r27;
	mul.wide.s32 	%rd10, %r129, 4;
	add.s64 	%rd11, %rd1, %rd10;
	ld.global.f32 	%f316, [%rd11];
$L__BB0_17:
	st.shared.f32 	[%r7+-256], %f316;
$L__BB0_18:
	bar.sync 	0;
	ld.shared.f32 	%f32, [%r7];
	ld.shared.f32 	%f33, [%r12];
	ld.shared.f32 	%f34, [%r13];
	mul.f32 	%f35, %f33, %f34;
	sub.f32 	%f36, %f32, %f35;
	ld.shared.f32 	%f37, [%r12+4];
	ld.shared.f32 	%f38, [%r13+4];
	mul.f32 	%f39, %f37, %f38;
	sub.f32 	%f40, %f36, %f39;
	ld.shared.f32 	%f41, [%r12+8];
	ld.shared.f32 	%f42, [%r13+8];
	mul.f32 	%f43, %f41, %f42;
	sub.f32 	%f44, %f40, %f43;
	ld.shared.f32 	%f45, [%r12+12];
	ld.shared.f32 	%f46, [%r13+12];
	mul.f32 	%f47, %f45, %f46;
	sub.f32 	%f48, %f44, %f47;
	ld.shared.f32 	%f49, [%r12+16];
	ld.shared.f32 	%f50, [%r13+16];
	mul.f32 	%f51, %f49, %f50;
	sub.f32 	%f52, %f48, %f51;
	ld.shared.f32 	%f53, [%r12+20];
	ld.shared.f32 	%f54, [%r13+20];
	mul.f32 	%f55, %f53, %f54;
	sub.f32 	%f56, %f52, %f55;
	ld.shared.f32 	%f57, [%r12+24];
	ld.shared.f32 	%f58, [%r13+24];
	mul.f32 	%f59, %f57, %f58;
	sub.f32 	%f60, %f56, %f59;
	ld.shared.f32 	%f61, [%r12+28];
	ld.shared.f32 	%f62, [%r13+28];
	mul.f32 	%f63, %f61, %f62;
	sub.f32 	%f64, %f60, %f63;
	st.shared.f32 	[%r7], %f64;
	bar.sync 	0;
	add.s32 	%r248, %r248, 1;
	setp.ne.s32 	%p23, %r248, %r247;
	@%p23 bra 	$L__BB0_10;
$L__BB0_19:
	add.s32 	%r29, %r21, %r85;
	@%p16 bra 	$L__BB0_25;
	setp.gt.u32 	%p25, %r84, %r85;
	@%p25 bra 	$L__BB0_24;
	max.s32 	%r130, %r29, %r22;
	setp.ge.s32 	%p26, %r130, %r74;
	mov.f32 	%f317, 0f00000000;
	@%p26 bra 	$L__BB0_23;
	mad.lo.s32 	%r131, %r29, %r74, %r22;
	shl.b32 	%r132, %r131, 5;
	add.s32 	%r133, %r6, %r132;
	mul.wide.s32 	%rd12, %r133, 4;
	add.s64 	%rd13, %rd1, %rd12;
	ld.global.f32 	%f317, [%rd13];
$L__BB0_23:
	st.shared.f32 	[%r7+-512], %f317;
	bra.uni 	$L__BB0_25;
$L__BB0_24:
	mov.b32 	%r134, 0;
	st.shared.u32 	[%r7+-512], %r134;
$L__BB0_25:
	setp.ne.s32 	%p27, %r84, 0;
	bar.sync 	0;
	@%p27 bra 	$L__BB0_27;
	ld.shared.f32 	%f66, [%r14];
	ld.shared.f32 	%f67, [%r8];
	div.rn.f32 	%f68, %f66, %f67;
	st.shared.f32 	[%r14], %f68;
$L__BB0_27:
	setp.eq.s32 	%p28, %r84, 0;
	bar.sync 	0;
	@%p28 bra 	$L__BB0_29;
	ld.shared.f32 	%f69, [%r14];
	ld.shared.f32 	%f70, [%r15];
	mul.f32 	%f71, %f69, %f70;
	ld.shared.f32 	%f72, [%r9];
	sub.f32 	%f73, %f72, %f71;
	st.shared.f32 	[%r9], %f73;
$L__BB0_29:
	setp.ne.s32 	%p29, %r84, 0;
	bar.sync 	0;
	@%p29 bra 	$L__BB0_31;
	ld.shared.f32 	%f74, [%r14+4];
	ld.shared.f32 	%f75, [%r8+36];
	div.rn.f32 	%f76, %f74, %f75;
	st.shared.f32 	[%r14+4], %f76;
$L__BB0_31:
	setp.lt.u32 	%p30, %r84, 2;
	bar.sync 	0;
	@%p30 bra 	$L__BB0_33;
	ld.shared.f32 	%f77, [%r14+4];
	ld.shared.f32 	%f78, [%r15+4];
	mul.f32 	%f79, %f77, %f78;
	ld.shared.f32 	%f80, [%r9];
	sub.f32 	%f81, %f80, %f79;
	st.shared.f32 	[%r9], %f81;
$L__BB0_33:
	setp.ne.s32 	%p31, %r84, 0;
	bar.sync 	0;
	@%p31 bra 	$L__BB0_35;
	ld.shared.f32 	%f82, [%r14+8];
	ld.shared.f32 	%f83, [%r8+72];
	div.rn.f32 	%f84, %f82, %f83;
	st.shared.f32 	[%r14+8], %f84;
$L__BB0_35:
	setp.lt.u32 	%p32, %r84, 3;
	bar.sync 	0;
	@%p32 bra 	$L__BB0_37;
	ld.shared.f32 	%f85, [%r14+8];
	ld.shared.f32 	%f86, [%r15+8];
	mul.f32 	%f87, %f85, %f86;
	ld.shared.f32 	%f88, [%r9];
	sub.f32 	%f89, %f88, %f87;
	st.shared.f32 	[%r9], %f89;
$L__BB0_37:
	setp.ne.s32 	%p33, %r84, 0;
	bar.sync 	0;
	@%p33 bra 	$L__BB0_39;
	ld.shared.f32 	%f90, [%r14+12];
	ld.shared.f32 	%f91, [%r8+108];
	div.rn.f32 	%f92, %f90, %f91;
	st.shared.f32 	[%r14+12], %f92;
$L__BB0_39:
	setp.lt.u32 	%p34, %r84, 4;
	bar.sync 	0;
	@%p34 bra 	$L__BB0_41;
	ld.shared.f32 	%f93, [%r14+12];
	ld.shared.f32 	%f94, [%r15+12];
	mul.f32 	%f95, %f93, %f94;
	ld.shared.f32 	%f96, [%r9];
	sub.f32 	%f97, %f96, %f95;
	st.shared.f32 	[%r9], %f97;
$L__BB0_41:
	setp.ne.s32 	%p35, %r84, 0;
	bar.sync 	0;
	@%p35 bra 	$L__BB0_43;
	ld.shared.f32 	%f98, [%r14+16];
	ld.shared.f32 	%f99, [%r8+144];
	div.rn.f32 	%f100, %f98, %f99;
	st.shared.f32 	[%r14+16], %f100;
$L__BB0_43:
	setp.lt.u32 	%p36, %r84, 5;
	bar.sync 	0;
	@%p36 bra 	$L__BB0_45;
	ld.shared.f32 	%f101, [%r14+16];
	ld.shared.f32 	%f102, [%r15+16];
	mul.f32 	%f103, %f101, %f102;
	ld.shared.f32 	%f104, [%r9];
	sub.f32 	%f105, %f104, %f103;
	st.shared.f32 	[%r9], %f105;
$L__BB0_45:
	setp.ne.s32 	%p37, %r84, 0;
	bar.sync 	0;
	@%p37 bra 	$L__BB0_47;
	ld.shared.f32 	%f106, [%r14+20];
	ld.shared.f32 	%f107, [%r8+180];
	div.rn.f32 	%f108, %f106, %f107;
	st.shared.f32 	[%r14+20], %f108;
$L__BB0_47:
	setp.lt.u32 	%p38, %r84, 6;
	bar.sync 	0;
	@%p38 bra 	$L__BB0_49;
	ld.shared.f32 	%f109, [%r14+20];
	ld.shared.f32 	%f110, [%r15+20];
	mul.f32 	%f111, %f109, %f110;
	ld.shared.f32 	%f112, [%r9];
	sub.f32 	%f113, %f112, %f111;
	st.shared.f32 	[%r9], %f113;
$L__BB0_49:
	setp.ne.s32 	%p39, %r84, 0;
	bar.sync 	0;
	@%p39 bra 	$L__BB0_51;
	ld.shared.f32 	%f114, [%r14+24];
	ld.shared.f32 	%f115, [%r8+216];
	div.rn.f32 	%f116, %f114, %f115;
	st.shared.f32 	[%r14+24], %f116;
$L__BB0_51:
	setp.lt.u32 	%p40, %r84, 7;
	bar.sync 	0;
	@%p40 bra 	$L__BB0_53;
	ld.shared.f32 	%f117, [%r14+24];
	ld.shared.f32 	%f118, [%r15+24];
	mul.f32 	%f119, %f117, %f118;
	ld.shared.f32 	%f120, [%r9];
	sub.f32 	%f121, %f120, %f119;
	st.shared.f32 	[%r9], %f121;
$L__BB0_53:
	setp.ne.s32 	%p41, %r84, 0;
	bar.sync 	0;
	@%p41 bra 	$L__BB0_55;
	ld.shared.f32 	%f122, [%r14+28];
	ld.shared.f32 	%f123, [%r8+252];
	div.rn.f32 	%f124, %f122, %f123;
	st.shared.f32 	[%r14+28], %f124;
$L__BB0_55:
	bar.sync 	0;
	bar.sync 	0;
	bar.sync 	0;
	max.s32 	%r135, %r18, %r22;
	setp.ge.s32 	%p42, %r135, %r74;
	@%p42 bra 	$L__BB0_59;
	setp.ne.s32 	%p43, %r5, 0;
	mov.f32 	%f318, 0f00000000;
	@%p43 bra 	$L__BB0_58;
	ld.shared.f32 	%f318, [%r7];
$L__BB0_58:
	add.s32 	%r137, %r21, %r84;
	add.s32 	%r138, %r137, %r19;
	shl.b32 	%r139, %r138, 5;
	add.s32 	%r140, %r6, %r139;
	mul.wide.s32 	%rd14, %r140, 4;
	add.s64 	%rd15, %rd1, %rd14;
	st.global.f32 	[%rd15], %f318;
$L__BB0_59:
	bar.sync 	0;
	add.s32 	%r247, %r247, 1;
	setp.ne.s32 	%p44, %r247, %r246;
	@%p44 bra 	$L__BB0_4;
$L__BB0_60:
	shl.b32 	%r141, %r246, 3;
	add.s32 	%r31, %r141, %r85;
	add.s32 	%r32, %r141, %r84;
	mul.lo.s32 	%r33, %r31, %r74;
	add.s32 	%r142, %r33, %r32;
	shl.b32 	%r143, %r142, 5;
	add.s32 	%r144, %r6, %r143;
	mul.wide.s32 	%rd16, %r144, 4;
	add.s64 	%rd3, %rd1, %rd16;
	not.pred 	%p45, %p1;
	@%p45 bra 	$L__BB0_66;
	setp.gt.u32 	%p46, %r84, %r85;
	@%p46 bra 	$L__BB0_65;
	max.s32 	%r145, %r31, %r32;
	setp.ge.s32 	%p47, %r145, %r74;
	mov.f32 	%f319, 0f00000000;
	@%p47 bra 	$L__BB0_64;
	ld.global.f32 	%f319, [%rd3];
$L__BB0_64:
	st.shared.f32 	[%r7+-512], %f319;
	bra.uni 	$L__BB0_66;
$L__BB0_65:
	mov.b32 	%r146, 0;
	st.shared.u32 	[%r7+-512], %r146;
$L__BB0_66:
	setp.eq.s32 	%p48, %r246, 0;
	bar.sync 	0;
	@%p48 bra 	$L__BB0_91;
	setp.eq.s32 	%p49, %r246, 1;
	mov.b32 	%r250, 0;
	@%p49 bra 	$L__BB0_83;
	mov.b32 	%r249, 0;
$L__BB0_69:
	shl.b32 	%r149, %r249, 3;
	add.s32 	%r35, %r149, %r84;
	@%p45 bra 	$L__BB0_73;
	max.s32 	%r150, %r31, %r35;
	setp.ge.s32 	%p51, %r150, %r74;
	mov.f32 	%f320, 0f00000000;
	@%p51 bra 	$L__BB0_72;
	add.s32 	%r151, %r35, %r33;
	shl.b32 	%r152, %r151, 5;
	add.s32 	%r153, %r6, %r152;
	mul.wide.s32 	%rd17, %r153, 4;
	add.s64 	%rd18, %rd1, %rd17;
	ld.global.f32 	%f320, [%rd18];
$L__BB0_72:
	st.shared.f32 	[%r7+-256], %f320;
$L__BB0_73:
	setp.gt.u32 	%p52, %r84, %r85;
	bar.sync 	0;
	@%p52 bra 	$L__BB0_75;
	ld.shared.f32 	%f128, [%r7+-512];
	ld.shared.f32 	%f129, [%r14+-256];
	ld.shared.f32 	%f130, [%r15+256];
	mul.f32 	%f131, %f129, %f130;
	sub.f32 	%f132, %f128, %f131;
	ld.shared.f32 	%f133, [%r14+-252];
	ld.shared.f32 	%f134, [%r15+260];
	mul.f32 	%f135, %f133, %f134;
	sub.f32 	%f136, %f132, %f135;
	ld.shared.f32 	%f137, [%r14+-248];
	ld.shared.f32 	%f138, [%r15+264];
	mul.f32 	%f139, %f137, %f138;
	sub.f32 	%f140, %f136, %f139;
	ld.shared.f32 	%f141, [%r14+-244];
	ld.shared.f32 	%f142, [%r15+268];
	mul.f32 	%f143, %f141, %f142;
	sub.f32 	%f144, %f140, %f143;
	ld.shared.f32 	%f145, [%r14+-240];
	ld.shared.f32 	%f146, [%r15+272];
	mul.f32 	%f147, %f145, %f146;
	sub.f32 	%f148, %f144, %f147;
	ld.shared.f32 	%f149, [%r14+-236];
	ld.shared.f32 	%f150, [%r15+276];
	mul.f32 	%f151, %f149, %f150;
	sub.f32 	%f152, %f148, %f151;
	ld.shared.f32 	%f153, [%r14+-232];
	ld.shared.f32 	%f154, [%r15+280];
	mul.f32 	%f155, %f153, %f154;
	sub.f32 	%f156, %f152, %f155;
	ld.shared.f32 	%f157, [%r14+-228];
	ld.shared.f32 	%f158, [%r15+284];
	mul.f32 	%f159, %f157, %f158;
	sub.f32 	%f160, %f156, %f159;
	st.shared.f32 	[%r7+-512], %f160;
$L__BB0_75:
	bar.sync 	0;
	@%p45 bra 	$L__BB0_79;
	add.s32 	%r154, %r35, 8;
	max.s32 	%r155, %r31, %r154;
	setp.ge.s32 	%p54, %r155, %r74;
	mov.f32 	%f321, 0f00000000;
	@%p54 bra 	$L__BB0_78;
	add.s32 	%r158, %r35, %r33;
	shl.b32 	%r159, %r158, 5;
	add.s32 	%r160, %r6, %r159;
	mul.wide.s32 	%rd19, %r160, 4;
	add.s64 	%rd20, %rd1, %rd19;
	ld.global.f32 	%f321, [%rd20+1024];
$L__BB0_78:
	st.shared.f32 	[%r7+-256], %f321;
$L__BB0_79:
	setp.gt.u32 	%p55, %r84, %r85;
	bar.sync 	0;
	@%p55 bra 	$L__BB0_81;
	ld.shared.f32 	%f162, [%r7+-512];
	ld.shared.f32 	%f163, [%r14+-256];
	ld.shared.f32 	%f164, [%r15+256];
	mul.f32 	%f165, %f163, %f164;
	sub.f32 	%f166, %f162, %f165;
	ld.shared.f32 	%f167, [%r14+-252];
	ld.shared.f32 	%f168, [%r15+260];
	mul.f32 	%f169, %f167, %f168;
	sub.f32 	%f170, %f166, %f169;
	ld.shared.f32 	%f171, [%r14+-248];
	ld.shared.f32 	%f172, [%r15+264];
	mul.f32 	%f173, %f171, %f172;
	sub.f32 	%f174, %f170, %f173;
	ld.shared.f32 	%f175, [%r14+-244];
	ld.shared.f32 	%f176, [%r15+268];
	mul.f32 	%f177, %f175, %f176;
	sub.f32 	%f178, %f174, %f177;
	ld.shared.f32 	%f179, [%r14+-240];
	ld.shared.f32 	%f180, [%r15+272];
	mul.f32 	%f181, %f179, %f180;
	sub.f32 	%f182, %f178, %f181;
	ld.shared.f32 	%f183, [%r14+-236];
	ld.shared.f32 	%f184, [%r15+276];
	mul.f32 	%f185, %f183, %f184;
	sub.f32 	%f186, %f182, %f185;
	ld.shared.f32 	%f187, [%r14+-232];
	ld.shared.f32 	%f188, [%r15+280];
	mul.f32 	%f189, %f187, %f188;
	sub.f32 	%f190, %f186, %f189;
	ld.shared.f32 	%f191, [%r14+-228];
	ld.shared.f32 	%f192, [%r15+284];
	mul.f32 	%f193, %f191, %f192;
	sub.f32 	%f194, %f190, %f193;
	st.shared.f32 	[%r7+-512], %f194;
$L__BB0_81:
	bar.sync 	0;
	add.s32 	%r249, %r249, 2;
	and.b32  	%r37, %r246, 2147483646;
	setp.ne.s32 	%p56, %r249, %r37;
	@%p56 bra 	$L__BB0_69;
	shl.b32 	%r250, %r37, 3;
$L__BB0_83:
	and.b32  	%r161, %r246, 1;
	setp.eq.b32 	%p57, %r161, 1;
	not.pred 	%p58, %p57;
	@%p58 bra 	$L__BB0_91;
	@%p45 bra 	$L__BB0_88;
	add.s32 	%r163, %r250, %r84;
	add.s32 	%r164, %r163, %r33;
	shl.b32 	%r40, %r164, 5;
	max.s32 	%r165, %r31, %r163;
	setp.ge.s32 	%p60, %r165, %r74;
	mov.f32 	%f322, 0f00000000;
	@%p60 bra 	$L__BB0_87;
	add.s32 	%r166, %r6, %r40;
	mul.wide.s32 	%rd21, %r166, 4;
	add.s64 	%rd22, %rd1, %rd21;
	ld.global.f32 	%f322, [%rd22];
$L__BB0_87:
	st.shared.f32 	[%r7+-256], %f322;
$L__BB0_88:
	setp.gt.u32 	%p61, %r84, %r85;
	bar.sync 	0;
	@%p61 bra 	$L__BB0_90;
	ld.shared.f32 	%f196, [%r7+-512];
	ld.shared.f32 	%f197, [%r14+-256];
	ld.shared.f32 	%f198, [%r15+256];
	mul.f32 	%f199, %f197, %f198;
	sub.f32 	%f200, %f196, %f199;
	ld.shared.f32 	%f201, [%r14+-252];
	ld.shared.f32 	%f202, [%r15+260];
	mul.f32 	%f203, %f201, %f202;
	sub.f32 	%f204, %f200, %f203;
	ld.shared.f32 	%f205, [%r14+-248];
	ld.shared.f32 	%f206, [%r15+264];
	mul.f32 	%f207, %f205, %f206;
	sub.f32 	%f208, %f204, %f207;
	ld.shared.f32 	%f209, [%r14+-244];
	ld.shared.f32 	%f210, [%r15+268];
	mul.f32 	%f211, %f209, %f210;
	sub.f32 	%f212, %f208, %f211;
	ld.shared.f32 	%f213, [%r14+-240];
	ld.shared.f32 	%f214, [%r15+272];
	mul.f32 	%f215, %f213, %f214;
	sub.f32 	%f216, %f212, %f215;
	ld.shared.f32 	%f217, [%r14+-236];
	ld.shared.f32 	%f218, [%r15+276];
	mul.f32 	%f219, %f217, %f218;
	sub.f32 	%f220, %f216, %f219;
	ld.shared.f32 	%f221, [%r14+-232];
	ld.shared.f32 	%f222, [%r15+280];
	mul.f32 	%f223, %f221, %f222;
	sub.f32 	%f224, %f220, %f223;
	ld.shared.f32 	%f225, [%r14+-228];
	ld.shared.f32 	%f226, [%r15+284];
	mul.f32 	%f227, %f225, %f226;
	sub.f32 	%f228, %f224, %f227;
	st.shared.f32 	[%r7+-512], %f228;
$L__BB0_90:
	bar.sync 	0;
$L__BB0_91:
	setp.ne.s32 	%p62, %r84, %r85;
	setp.ne.s32 	%p63, %r84, 0;
	or.pred  	%p64, %p62, %p63;
	@%p64 bra 	$L__BB0_93;
	ld.shared.f32 	%f229, [%r10];
	sqrt.rn.f32 	%f230, %f229;
	st.shared.f32 	[%r10], %f230;
$L__BB0_93:
	bar.sync 	0;
	setp.ne.s32 	%p65, %r84, 0;
	min.u32 	%r167, %r85, 8;
	setp.le.u32 	%p66, %r167, %r84;
	or.pred  	%p67, %p66, %p65;
	setp.gt.u32 	%p68, %r85, 7;
	or.pred  	%p69, %p67, %p68;
	@%p69 bra 	$L__BB0_95;
	ld.shared.f32 	%f231, [%r9+-512];
	ld.shared.f32 	%f232, [%r11];
	div.rn.f32 	%f233, %f231, %f232;
	st.shared.f32 	[%r9+-512], %f233;
$L__BB0_95:
	bar.sync 	0;
	setp.ne.s32 	%p70, %r5, 0;
	add.s32 	%r168, %r84, -1;
	setp.ge.u32 	%p71, %r168, %r85;
	or.pred  	%p72, %p70, %p71;
	@%p72 bra 	$L__BB0_97;
	ld.shared.f32 	%f234, [%r15];
	ld.shared.f32 	%f235, [%r16];
	mul.f32 	%f236, %f234, %f235;
	ld.shared.f32 	%f237, [%r9+-512];
	sub.f32 	%f238, %f237, %f236;
	st.shared.f32 	[%r9+-512], %f238;
$L__BB0_97:
	bar.sync 	0;
	setp.ne.s32 	%p73, %r84, %r85;
	setp.ne.s32 	%p74, %r84, 1;
	or.pred  	%p75, %p73, %p74;
	@%p75 bra 	$L__BB0_99;
	ld.shared.f32 	%f239, [%r10];
	sqrt.rn.f32 	%f240, %f239;
	st.shared.f32 	[%r10], %f240;
$L__BB0_99:
	bar.sync 	0;
	setp.ne.s32 	%p76, %r84, 1;
	setp.le.u32 	%p77, %r167, %r84;
	or.pred  	%p78, %p77, %p76;
	setp.gt.u32 	%p79, %r85, 7;
	or.pred  	%p80, %p78, %p79;
	@%p80 bra 	$L__BB0_101;
	ld.shared.f32 	%f241, [%r9+-512];
	ld.shared.f32 	%f242, [%r11];
	div.rn.f32 	%f243, %f241, %f242;
	st.shared.f32 	[%r9+-512], %f243;
$L__BB0_101:
	bar.sync 	0;
	setp.ne.s32 	%p81, %r5, 0;
	setp.gt.u32 	%p82, %r84, %r85;
	min.u32 	%r170, %r84, %r85;
	setp.lt.u32 	%p83, %r170, 2;
	or.pred  	%p84, %p83, %p82;
	or.pred  	%p85, %p81, %p84;
	@%p85 bra 	$L__BB0_103;
	ld.shared.f32 	%f244, [%r15+4];
	ld.shared.f32 	%f245, [%r16+4];
	mul.f32 	%f246, %f244, %f245;
	ld.shared.f32 	%f247, [%r9+-512];
	sub.f32 	%f248, %f247, %f246;
	st.shared.f32 	[%r9+-512], %f248;
$L__BB0_103:
	bar.sync 	0;
	setp.ne.s32 	%p86, %r84, %r85;
	setp.ne.s32 	%p87, %r84, 2;
	or.pred  	%p88, %p86, %p87;
	@%p88 bra 	$L__BB0_105;
	ld.shared.f32 	%f249, [%r10];
	sqrt.rn.f32 	%f250, %f249;
	st.shared.f32 	[%r10], %f250;
$L__BB0_105:
	bar.sync 	0;
	setp.ne.s32 	%p89, %r84, 2;
	setp.le.u32 	%p90, %r167, %r84;
	or.pred  	%p91, %p90, %p89;
	setp.gt.u32 	%p92, %r85, 7;
	or.pred  	%p93, %p91, %p92;
	@%p93 bra 	$L__BB0_107;
	ld.shared.f32 	%f251, [%r9+-512];
	ld.shared.f32 	%f252, [%r11];
	div.rn.f32 	%f253, %f251, %f252;
	st.shared.f32 	[%r9+-512], %f253;
$L__BB0_107:
	bar.sync 	0;
	setp.ne.s32 	%p94, %r5, 0;
	setp.gt.u32 	%p95, %r84, %r85;
	setp.lt.u32 	%p96, %r170, 3;
	or.pred  	%p97, %p96, %p95;
	or.pred  	%p98, %p94, %p97;
	@%p98 bra 	$L__BB0_109;
	ld.shared.f32 	%f254, [%r15+8];
	ld.shared.f32 	%f255, [%r16+8];
	mul.f32 	%f256, %f254, %f255;
	ld.shared.f32 	%f257, [%r9+-512];
	sub.f32 	%f258, %f257, %f256;
	st.shared.f32 	[%r9+-512], %f258;
$L__BB0_109:
	bar.sync 	0;
	setp.ne.s32 	%p99, %r84, %r85;
	setp.ne.s32 	%p100, %r84, 3;
	or.pred  	%p101, %p99, %p100;
	@%p101 bra 	$L__BB0_111;
	ld.shared.f32 	%f259, [%r10];
	sqrt.rn.f32 	%f260, %f259;
	st.shared.f32 	[%r10], %f260;
$L__BB0_111:
	bar.sync 	0;
	setp.ne.s32 	%p102, %r84, 3;
	setp.le.u32 	%p103, %r167, %r84;
	or.pred  	%p104, %p103, %p102;
	setp.gt.u32 	%p105, %r85, 7;
	or.pred  	%p106, %p104, %p105;
	@%p106 bra 	$L__BB0_113;
	ld.shared.f32 	%f261, [%r9+-512];
	ld.shared.f32 	%f262, [%r11];
	div.rn.f32 	%f263, %f261, %f262;
	st.shared.f32 	[%r9+-512], %f263;
$L__BB0_113:
	bar.sync 	0;
	setp.ne.s32 	%p107, %r5, 0;
	setp.gt.u32 	%p108, %r84, %r85;
	setp.lt.u32 	%p109, %r170, 4;
	or.pred  	%p110, %p109, %p108;
	or.pred  	%p111, %p107, %p110;
	@%p111 bra 	$L__BB0_115;
	ld.shared.f32 	%f264, [%r15+12];
	ld.shared.f32 	%f265, [%r16+12];
	mul.f32 	%f266, %f264, %f265;
	ld.shared.f32 	%f267, [%r9+-512];
	sub.f32 	%f268, %f267, %f266;
	st.shared.f32 	[%r9+-512], %f268;
$L__BB0_115:
	bar.sync 	0;
	setp.ne.s32 	%p112, %r84, %r85;
	setp.ne.s32 	%p113, %r84, 4;
	or.pred  	%p114, %p112, %p113;
	@%p114 bra 	$L__BB0_117;
	ld.shared.f32 	%f269, [%r10];
	sqrt.rn.f32 	%f270, %f269;
	st.shared.f32 	[%r10], %f270;
$L__BB0_117:
	bar.sync 	0;
	setp.ne.s32 	%p115, %r84, 4;
	setp.le.u32 	%p116, %r167, %r84;
	or.pred  	%p117, %p116, %p115;
	setp.gt.u32 	%p118, %r85, 7;
	or.pred  	%p119, %p117, %p118;
	@%p119 bra 	$L__BB0_119;
	ld.shared.f32 	%f271, [%r9+-512];
	ld.shared.f32 	%f272, [%r11];
	div.rn.f32 	%f273, %f271, %f272;
	st.shared.f32 	[%r9+-512], %f273;
$L__BB0_119:
	bar.sync 	0;
	@%p120 bra 	$L__BB0_121;
	ld.shared.f32 	%f274, [%r15+16];
	ld.shared.f32 	%f275, [%r16+16];
	mul.f32 	%f276, %f274, %f275;
	ld.shared.f32 	%f277, [%r9+-512];
	sub.f32 	%f278, %f277, %f276;
	st.shared.f32 	[%r9+-512], %f278;
$L__BB0_121:
	bar.sync 	0;
	setp.ne.s32 	%p121, %r84, %r85;
	setp.ne.s32 	%p122, %r84, 5;
	or.pred  	%p123, %p121, %p122;
	@%p123 bra 	$L__BB0_123;
	ld.shared.f32 	%f279, [%r10];
	sqrt.rn.f32 	%f280, %f279;
	st.shared.f32 	[%r10], %f280;
$L__BB0_123:
	bar.sync 	0;
	@%p124 bra 	$L__BB0_125;
	ld.shared.f32 	%f281, [%r9+-512];
	ld.shared.f32 	%f282, [%r11];
	div.rn.f32 	%f283, %f281, %f282;
	st.shared.f32 	[%r9+-512], %f283;
$L__BB0_125:
	bar.sync 	0;
	setp.ne.s32 	%p125, %r5, 0;
	setp.gt.u32 	%p126, %r84, %r85;
	setp.lt.u32 	%p127, %r170, 6;
	or.pred  	%p128, %p127, %p126;
	or.pred  	%p129, %p125, %p128;
	@%p129 bra 	$L__BB0_127;
	ld.shared.f32 	%f284, [%r15+20];
	ld.shared.f32 	%f285, [%r16+20];
	mul.f32 	%f286, %f284, %f285;
	ld.shared.f32 	%f287, [%r9+-512];
	sub.f32 	%f288, %f287, %f286;
	st.shared.f32 	[%r9+-512], %f288;
$L__BB0_127:
	bar.sync 	0;
	setp.ne.s32 	%p130, %r84, %r85;
	setp.ne.s32 	%p131, %r84, 6;
	or.pred  	%p132, %p130, %p131;
	@%p132 bra 	$L__BB0_129;
	ld.shared.f32 	%f289, [%r10];
	sqrt.rn.f32 	%f290, %f289;
	st.shared.f32 	[%r10], %f290;
$L__BB0_129:
	bar.sync 	0;
	setp.ne.s32 	%p133, %r84, 6;
	setp.le.u32 	%p134, %r167, %r84;
	or.pred  	%p135, %p134, %p133;
	setp.gt.u32 	%p136, %r85, 7;
	or.pred  	%p137, %p135, %p136;
	@%p137 bra 	$L__BB0_131;
	ld.shared.f32 	%f291, [%r9+-512];
	ld.shared.f32 	%f292, [%r11];
	div.rn.f32 	%f293, %f291, %f292;
	st.shared.f32 	[%r9+-512], %f293;
$L__BB0_131:
	bar.sync 	0;
	setp.ne.s32 	%p138, %r5, 0;
	setp.gt.u32 	%p139, %r84, %r85;
	setp.lt.u32 	%p140, %r170, 7;
	or.pred  	%p141, %p140, %p139;
	or.pred  	%p142, %p138, %p141;
	@%p142 bra 	$L__BB0_133;
	ld.shared.f32 	%f294, [%r15+24];
	ld.shared.f32 	%f295, [%r16+24];
	mul.f32 	%f296, %f294, %f295;
	ld.shared.f32 	%f297, [%r9+-512];
	sub.f32 	%f298, %f297, %f296;
	st.shared.f32 	[%r9+-512], %f298;
$L__BB0_133:
	bar.sync 	0;
	setp.ne.s32 	%p143, %r84, %r85;
	setp.ne.s32 	%p144, %r84, 7;
	or.pred  	%p145, %p143, %p144;
	@%p145 bra 	$L__BB0_135;
	ld.shared.f32 	%f299, [%r10];
	sqrt.rn.f32 	%f300, %f299;
	st.shared.f32 	[%r10], %f300;
$L__BB0_135:
	bar.sync 	0;
	setp.ne.s32 	%p146, %r84, 7;
	setp.le.u32 	%p147, %r167, %r84;
	or.pred  	%p148, %p147, %p146;
	setp.gt.u32 	%p149, %r85, 7;
	or.pred  	%p150, %p148, %p149;
	@%p150 bra 	$L__BB0_137;
	ld.shared.f32 	%f301, [%r9+-512];
	ld.shared.f32 	%f302, [%r11];
	div.rn.f32 	%f303, %f301, %f302;
	st.shared.f32 	[%r9+-512], %f303;
$L__BB0_137:
	bar.sync 	0;
	setp.ne.s32 	%p151, %r5, 0;
	setp.gt.u32 	%p152, %r84, %r85;
	setp.lt.u32 	%p153, %r170, 8;
	or.pred  	%p154, %p153, %p152;
	or.pred  	%p155, %p151, %p154;
	@%p155 bra 	$L__BB0_139;
	ld.shared.f32 	%f304, [%r15+28];
	ld.shared.f32 	%f305, [%r16+28];
	mul.f32 	%f306, %f304, %f305;
	ld.shared.f32 	%f307, [%r9+-512];
	sub.f32 	%f308, %f307, %f306;
	st.shared.f32 	[%r9+-512], %f308;
$L__BB0_139:
	bar.sync 	0;
	max.s32 	%r181, %r31, %r32;
	setp.ge.s32 	%p156, %r181, %r74;
	@%p156 bra 	$L__BB0_143;
	setp.ne.s32 	%p157, %r5, 0;
	setp.gt.u32 	%p158, %r84, %r85;
	mov.f32 	%f323, 0f00000000;
	or.pred  	%p159, %p157, %p158;
	@%p159 bra 	$L__BB0_142;
	ld.shared.f32 	%f323, [%r7+-512];
$L__BB0_142:
	mad.lo.s32 	%r185, %r31, %r74, %r32;
	shl.b32 	%r186, %r185, 5;
	add.s32 	%r187, %r6, %r186;
	mul.wide.s32 	%rd23, %r187, 4;
	add.s64 	%rd24, %rd1, %rd23;
	st.global.f32 	[%rd24], %f323;
$L__BB0_143:
	bar.sync 	0;
	add.s32 	%r246, %r246, 1;
	setp.ne.s32 	%p160, %r246, %r2;
	@%p160 bra 	$L__BB0_2;
$L__BB0_144:
	setp.lt.s32 	%p161, %r2, 1;
	mov.u32 	%r42, %tid.z;
	shl.b32 	%r188, %r42, 3;
	mov.u32 	%r43, %tid.y;
	add.s32 	%r189, %r188, %r43;
	shl.b32 	%r190, %r189, 2;
	mov.u32 	%r191, shared_mem;
	add.s32 	%r44, %r191, %r190;
	mov.b32 	%r192, 0;
	st.shared.u32 	[%r44], %r192;
	bar.sync 	0;
	@%p161 bra 	$L__BB0_197;
	ld.param.u32 	%r245, [_Z13launch_kernelPfiii_param_3];
	mov.u32 	%r194, %ctaid.x;
	mov.u32 	%r195, %ntid.x;
	mov.u32 	%r196, %tid.x;
	mad.lo.s32 	%r197, %r194, %r195, %r196;
	shr.s32 	%r198, %r197, 31;
	shr.u32 	%r199, %r198, 27;
	add.s32 	%r200, %r197, %r199;
	and.b32  	%r201, %r200, -32;
	mul.lo.s32 	%r202, %r201, %r74;
	sub.s32 	%r203, %r197, %r201;
	mad.lo.s32 	%r45, %r202, %r74, %r203;
	or.b32  	%r204, %r43, %r42;
	and.b32  	%r46, %r204, 1016;
	mul.lo.s32 	%r205, %r245, %r196;
	shl.b32 	%r206, %r205, 2;
	add.s32 	%r47, %r44, %r206;
	add.s32 	%r48, %r2, -2;
	add.s32 	%r49, %r43, 16;
	mov.b32 	%r251, 0;
$L__BB0_146:
	mov.u32 	%r50, %r251;
	add.s32 	%r251, %r50, 1;
	setp.ge.s32 	%p162, %r251, %r2;
	@%p162 bra 	$L__BB0_196;
	shl.b32 	%r207, %r50, 3;
	add.s32 	%r52, %r207, %r42;
	mul.lo.s32 	%r53, %r52, %r74;
	not.b32 	%r208, %r50;
	add.s32 	%r209, %r2, %r208;
	and.b32  	%r54, %r209, 3;
	setp.eq.s32 	%p163, %r54, 0;
	mov.u32 	%r252, %r251;
	mov.u32 	%r253, %r50;
	@%p163 bra 	$L__BB0_157;
	shl.b32 	%r210, %r251, 3;
	add.s32 	%r211, %r210, %r43;
	max.s32 	%r212, %r52, %r211;
	setp.ge.s32 	%p164, %r212, %r74;
	add.s32 	%r213, %r211, %r53;
	shl.b32 	%r214, %r213, 5;
	add.s32 	%r215, %r45, %r214;
	mul.wide.s32 	%rd25, %r215, 4;
	add.s64 	%rd4, %rd1, %rd25;
	@%p164 bra 	$L__BB0_150;
	mov.b32 	%r216, 0;
	st.global.u32 	[%rd4], %r216;
$L__BB0_150:
	bar.sync 	0;
	add.s32 	%r56, %r50, 2;
	setp.eq.s32 	%p165, %r54, 1;
	mov.u32 	%r252, %r56;
	mov.u32 	%r253, %r251;
	@%p165 bra 	$L__BB0_157;
	add.s32 	%r217, %r211, 8;
	max.s32 	%r218, %r52, %r217;
	setp.ge.s32 	%p166, %r218, %r74;
	@%p166 bra 	$L__BB0_153;
	mov.b32 	%r219, 0;
	st.global.u32 	[%rd4+1024], %r219;
$L__BB0_153:
	bar.sync 	0;
	add.s32 	%r57, %r50, 3;
	setp.eq.s32 	%p167, %r54, 2;
	mov.u32 	%r252, %r57;
	mov.u32 	%r253, %r56;
	@%p167 bra 	$L__BB0_157;
	add.s32 	%r220, %r211, 16;
	max.s32 	%r221, %r52, %r220;
	setp.ge.s32 	%p168, %r221, %r74;
	@%p168 bra 	$L__BB0_156;
	mov.b32 	%r222, 0;
	st.global.u32 	[%rd4+2048], %r222;
$L__BB0_156:
	bar.sync 	0;
	add.s32 	%r252, %r50, 4;
	mov.u32 	%r253, %r57;
$L__BB0_157:
	sub.s32 	%r223, %r48, %r50;
	setp.lt.u32 	%p169, %r223, 3;
	@%p169 bra 	$L__BB0_196;
	shl.b32 	%r224, %r252, 3;
	add.s32 	%r255, %r49, %r224;
	add.s32 	%r225, %r43, %r53;
	add.s32 	%r226, %r225, %r224;
	shl.b32 	%r227, %r226, 5;
	add.s32 	%r254, %r45, %r227;
$L__BB0_159:
	setp.gt.u32 	%p170, %r50, %r253;
	add.s32 	%r67, %r255, -16;
	mul.wide.s32 	%rd26, %r254, 4;
	add.s64 	%rd5, %rd1, %rd26;
	@%p170 bra 	$L__BB0_163;
	max.s32 	%r228, %r52, %r67;
	setp.ge.s32 	%p171, %r228, %r74;
	@%p171 bra 	$L__BB0_162;
	mov.b32 	%r229, 0;
	st.global.u32 	[%rd5], %r229;
$L__BB0_162:
	bar.sync 	0;
	bra.uni 	$L__BB0_168;
$L__BB0_163:
	max.s32 	%r230, %r52, %r67;
	setp.ge.s32 	%p172, %r230, %r74;
	@%p172 bra 	$L__BB0_167;
	setp.ne.s32 	%p173, %r46, 0;
	mov.f32 	%f324, 0f00000000;
	@%p173 bra 	$L__BB0_166;
	ld.shared.f32 	%f324, [%r47];
$L__BB0_166:
	st.global.f32 	[%rd5], %f324;
$L__BB0_167:
	bar.sync 	0;
$L__BB0_168:
	setp.gt.u32 	%p174, %r50, %r252;
	@%p174 bra 	$L__BB0_172;
	add.s32 	%r231, %r255, -8;
	max.s32 	%r232, %r52, %r231;
	setp.ge.s32 	%p175, %r232, %r74;
	@%p175 bra 	$L__BB0_171;
	mov.b32 	%r233, 0;
	st.global.u32 	[%rd5+1024], %r233;
$L__BB0_171:
	bar.sync 	0;
	bra.uni 	$L__BB0_177;
$L__BB0_172:
	add.s32 	%r234, %r255, -8;
	max.s32 	%r235, %r52, %r234;
	setp.ge.s32 	%p176, %r235, %r74;
	@%p176 bra 	$L__BB0_176;
	setp.ne.s32 	%p177, %r46, 0;
	mov.f32 	%f325, 0f00000000;
	@%p177 bra 	$L__BB0_175;
	ld.shared.f32 	%f325, [%r47];
$L__BB0_175:
	st.global.f32 	[%rd5+1024], %f325;
$L__BB0_176:
	bar.sync 	0;
$L__BB0_177:
	add.s32 	%r68, %r252, 1;
	setp.gt.u32 	%p178, %r50, %r68;
	@%p178 bra 	$L__BB0_181;
	max.s32 	%r236, %r52, %r255;
	setp.ge.s32 	%p179, %r236, %r74;
	@%p179 bra 	$L__BB0_180;
	mov.b32 	%r237, 0;
	st.global.u32 	[%rd5+2048], %r237;
$L__BB0_180:
	bar.sync 	0;
	bra.uni 	$L__BB0_186;
$L__BB0_181:
	max.s32 	%r238, %r52, %r255;
	setp.ge.s32 	%p180, %r238, %r74;
	@%p180 bra 	$L__BB0_185;
	setp.ne.s32 	%p181, %r46, 0;
	mov.f32 	%f326, 0f00000000;
	@%p181 bra 	$L__BB0_184;
	ld.shared.f32 	%f326, [%r47];
$L__BB0_184:
	st.global.f32 	[%rd5+2048], %f326;
$L__BB0_185:
	bar.sync 	0;
$L__BB0_186:
	add.s32 	%r69, %r68, 1;
	setp.gt.u32 	%p182, %r50, %r69;
	@%p182 bra 	$L__BB0_190;
	add.s32 	%r239, %r255, 8;
	max.s32 	%r240, %r52, %r239;
	setp.ge.s32 	%p183, %r240, %r74;
	@%p183 bra 	$L__BB0_189;
	mov.b32 	%r241, 0;
	st.global.u32 	[%rd5+3072], %r241;
$L__BB0_189:
	bar.sync 	0;
	bra.uni 	$L__BB0_195;
$L__BB0_190:
	add.s32 	%r242, %r255, 8;
	max.s32 	%r243, %r52, %r242;
	setp.ge.s32 	%p184, %r243, %r74;
	@%p184 bra 	$L__BB0_194;
	setp.ne.s32 	%p185, %r46, 0;
	mov.f32 	%f327, 0f00000000;
	@%p185 bra 	$L__BB0_193;
	ld.shared.f32 	%f327, [%r47];
$L__BB0_193:
	st.global.f32 	[%rd5+3072], %f327;
$L__BB0_194:
	bar.sync 	0;
$L__BB0_195:
	add.s32 	%r255, %r255, 32;
	add.s32 	%r254, %r254, 1024;
	add.s32 	%r72, %r69, 2;
	setp.ne.s32 	%p186, %r72, %r2;
	add.s32 	%r253, %r252, 3;
	mov.u32 	%r252, %r72;
	@%p186 bra 	$L__BB0_159;
$L__BB0_196:
	setp.ne.s32 	%p187, %r251, %r2;
	@%p187 bra 	$L__BB0_146;
$L__BB0_197:
	ret;

}


// ===== COMPILED SASS (sm_100) =====

	.target	sm_100

	.elftype	@"ET_EXEC"


//--------------------- .note.nv.tkinfo           --------------------------
	.section	.note.nv.tkinfo,"",@"SHT_NOTE"
	.sectionflags	@"SHF_NOTE_NV_TKINFO"
	.tkinfo
        /*0018*/ 	.word	0x00000002
        /*0030*/ 	.string	""
        /*0030*/ 	.string	"ptxas"
        /*0030*/ 	.string	"Cuda compilation tools, release 13.0, V13.0.88"
        /*0030*/ 	.string	"Build cuda_13.0.r13.0/compiler.36424714_0"
        /*0030*/ 	.string	"-arch sm_100 -m 64 "



//--------------------- .note.nv.cuinfo           --------------------------
	.section	.note.nv.cuinfo,"",@"SHT_NOTE"
	.sectionflags	@"SHF_NOTE_NV_CUINFO"
        /*0018*/ 	.short	0x0002
        /*001a*/ 	.short	0x0064
        /*001c*/ 	.short	0x0082
	.zero		2


//--------------------- .nv.info                  --------------------------
	.section	.nv.info,"",@"SHT_CUDA_INFO"
	.align	4


	//----- nvinfo : EIATTR_REGCOUNT
	.align		4
        /*0000*/ 	.byte	0x04, 0x2f
        /*0002*/ 	.short	(.L_1 - .L_0)
	.align		4
.L_0:
        /*0004*/ 	.word	index@(_Z13launch_kernelPfiii)
        /*0008*/ 	.word	0x00000020


	//----- nvinfo : EIATTR_FRAME_SIZE
	.align		4
.L_1:
        /*000c*/ 	.byte	0x04, 0x11
        /*000e*/ 	.short	(.L_3 - .L_2)
	.align		4
.L_2:
        /*0010*/ 	.word	index@($__internal_1_$__cuda_sm3x_div_rn_noftz_f32_slowpath)
        /*0014*/ 	.word	0x00000000


	//----- nvinfo : EIATTR_FRAME_SIZE
	.align		4
.L_3:
        /*0018*/ 	.byte	0x04, 0x11
        /*001a*/ 	.short	(.L_5 - .L_4)
	.align		4
.L_4:
        /*001c*/ 	.word	index@($__internal_0_$__cuda_sm20_sqrt_rn_f32_slowpath)
        /*0020*/ 	.word	0x00000000


	//----- nvinfo : EIATTR_FRAME_SIZE
	.align		4
.L_5:
        /*0024*/ 	.byte	0x04, 0x11
        /*0026*/ 	.short	(.L_7 - .L_6)
	.align		4
.L_6:
        /*0028*/ 	.word	index@(_Z13launch_kernelPfiii)
        /*002c*/ 	.word	0x00000000


	//----- nvinfo : EIATTR_MIN_STACK_SIZE
	.align		4
.L_7:
        /*0030*/ 	.byte	0x04, 0x12
        /*0032*/ 	.short	(.L_9 - .L_8)
	.align		4
.L_8:
        /*0034*/ 	.word	index@(_Z13launch_kernelPfiii)
        /*0038*/ 	.word	0x00000000
.L_9:


//--------------------- .nv.compat                --------------------------
	.section	.nv.compat,"",@"SHT_CUDA_COMPAT_INFO"
	.align	4
        /*0000*/ 	.byte	0x02, 0x09, 0x00, 0x00, 0x02, 0x02, 0x01, 0x00, 0x02, 0x05, 0x05, 0x00, 0x03, 0x07, 0x01, 0x01
        /*0010*/ 	.byte	0x02, 0x03, 0x00, 0x00, 0x02, 0x06, 0x01, 0x00, 0x04, 0x0b, 0x08, 0x00, 0x01, 0x00, 0x00, 0x00
        /*0020*/ 	.byte	0x00, 0x00, 0x00, 0x00


//--------------------- .nv.info._Z13launch_kernelPfiii --------------------------
	.section	.nv.info._Z13launch_kernelPfiii,"",@"SHT_CUDA_INFO"
	.sectionflags	@""
	.align	4


	//----- nvinfo : EIATTR_CUDA_API_VERSION
	.align		4
        /*0000*/ 	.byte	0x04, 0x37
        /*0002*/ 	.short	(.L_11 - .L_10)
.L_10:
        /*0004*/ 	.word	0x00000082


	//----- nvinfo : EIATTR_KPARAM_INFO
	.align		4
.L_11:
        /*0008*/ 	.byte	0x04, 0x17
        /*000a*/ 	.short	(.L_13 - .L_12)
.L_12:
        /*000c*/ 	.word	0x00000000
        /*0010*/ 	.short	0x0003
        /*0012*/ 	.short	0x0010
        /*0014*/ 	.byte	0x00, 0xf0, 0x11, 0x00


	//----- nvinfo : EIATTR_KPARAM_INFO
	.align		4
.L_13:
        /*0018*/ 	.byte	0x04, 0x17
        /*001a*/ 	.short	(.L_15 - .L_14)
.L_14:
        /*001c*/ 	.word	0x00000000
        /*0020*/ 	.short	0x0002
        /*0022*/ 	.short	0x000c
        /*0024*/ 	.byte	0x00, 0xf0, 0x11, 0x00


	//----- nvinfo : EIATTR_KPARAM_INFO
	.align		4
.L_15:
        /*0028*/ 	.byte	0x04, 0x17
        /*002a*/ 	.short	(.L_17 - .L_16)
.L_16:
        /*002c*/ 	.word	0x00000000
        /*0030*/ 	.short	0x0001
        /*0032*/ 	.short	0x0008
        /*0034*/ 	.byte	0x00, 0xf0, 0x11, 0x00


	//----- nvinfo : EIATTR_KPARAM_INFO
	.align		4
.L_17:
        /*0038*/ 	.byte	0x04, 0x17
        /*003a*/ 	.short	(.L_19 - .L_18)
.L_18:
        /*003c*/ 	.word	0x00000000
        /*0040*/ 	.short	0x0000
        /*0042*/ 	.short	0x0000
        /*0044*/ 	.byte	0x00, 0xf5, 0x21, 0x00


	//----- nvinfo : EIATTR_SPARSE_MMA_MASK
	.align		4
.L_19:
        /*0048*/ 	.byte	0x03, 0x50
        /*004a*/ 	.short	0x0000


	//----- nvinfo : EIATTR_MAXREG_COUNT
	.align		4
        /*004c*/ 	.byte	0x03, 0x1b
        /*004e*/ 	.short	0x00ff


	//----- nvinfo : EIATTR_NUM_BARRIERS
	.align		4
        /*0050*/ 	.byte	0x02, 0x4c
        /*0052*/ 	.byte	0x01
	.zero		1


	//----- nvinfo : EIATTR_MERCURY_ISA_VERSION
	.align		4
        /*0054*/ 	.byte	0x03, 0x5f
        /*0056*/ 	.short	0x0101


	//----- nvinfo : EIATTR_VRC_CTA_INIT_COUNT
	.align		4
        /*0058*/ 	.byte	0x02, 0x4a
	.zero		1
	.zero		1


	//----- nvinfo : EIATTR_EXIT_INSTR_OFFSETS
	.align		4
        /*005c*/ 	.byte	0x04, 0x1c
        /*005e*/ 	.short	(.L_21 - .L_20)


	//   ....[0]....
.L_20:
        /*0060*/ 	.word	0x000040c0


	//   ....[1]....
        /*0064*/ 	.word	0x00004a20


	//----- nvinfo : EIATTR_CRS_STACK_SIZE
	.align		4
.L_21:
        /*0068*/ 	.byte	0x04, 0x1e
        /*006a*/ 	.short	(.L_23 - .L_22)
.L_22:
        /*006c*/ 	.word	0x00000000


	//----- nvinfo : EIATTR_CBANK_PARAM_SIZE
	.align		4
.L_23:
        /*0070*/ 	.byte	0x03, 0x19
        /*0072*/ 	.short	0x0014


	//----- nvinfo : EIATTR_PARAM_CBANK
	.align		4
        /*0074*/ 	.byte	0x04, 0x0a
        /*0076*/ 	.short	(.L_25 - .L_24)
	.align		4
.L_24:
        /*0078*/ 	.word	index@(.nv.constant0._Z13launch_kernelPfiii)
        /*007c*/ 	.short	0x0380
        /*007e*/ 	.short	0x0014


	//----- nvinfo : EIATTR_SW_WAR
	.align		4
.L_25:
        /*0080*/ 	.byte	0x04, 0x36
        /*0082*/ 	.short	(.L_27 - .L_26)
.L_26:
        /*0084*/ 	.word	0x00000008
.L_27:


//--------------------- .nv.callgraph             --------------------------
	.section	.nv.callgraph,"",@"SHT_CUDA_CALLGRAPH"
	.align	4
	.sectionentsize	8
	.align		4
        /*0000*/ 	.word	0x00000000
	.align		4
        /*0004*/ 	.word	0xffffffff
	.align		4
        /*0008*/ 	.word	0x00000000
	.align		4
        /*000c*/ 	.word	0xfffffffe
	.align		4
        /*0010*/ 	.word	0x00000000
	.align		4
        /*0014*/ 	.word	0xfffffffd
	.align		4
        /*0018*/ 	.word	0x00000000
	.align		4
        /*001c*/ 	.word	0xfffffffc


//--------------------- .text._Z13launch_kernelPfiii --------------------------
	.section	.text._Z13launch_kernelPfiii,"ax",@progbits
	.align	128
        .global         _Z13launch_kernelPfiii
        .type           _Z13launch_kernelPfiii,@function
        .size           _Z13launch_kernelPfiii,(.L_x_191 - _Z13launch_kernelPfiii)
        .other          _Z13launch_kernelPfiii,@"STO_CUDA_ENTRY STV_DEFAULT"
_Z13launch_kernelPfiii:
.text._Z13launch_kernelPfiii:
[----:B------:R-:W-:Y:S01]  /*0000*/  LDC R1, c[0x0][0x37c] ;  /* 0x0000df00ff017b82 */ /* 0x000fe20000000800 */
[----:B------:R-:W0:Y:S01]  /*0010*/  LDCU UR4, c[0x0][0x388] ;  /* 0x00007100ff0477ac */ /* 0x000e220008000800 */
[----:B------:R-:W1:Y:S01]  /*0020*/  LDCU.64 UR6, c[0x0][0x358] ;  /* 0x00006b00ff0677ac */ /* 0x000e620008000a00 */
[----:B0-----:R-:W-:-:S05]  /*0030*/  IMAD.U32 R0, RZ, RZ, UR4 ;  /* 0x00000004ff007e24 */ /* 0x001fca000f8e00ff */
[----:B------:R-:W-:Y:S02]  /*0040*/  LOP3.LUT P0, RZ, R0, 0x7, RZ, 0xc0, !PT ;  /* 0x0000000700ff7812 */ /* 0x000fe4000780c0ff */
[----:B------:R-:W-:-:S04]  /*0050*/  SHF.R.S32.HI R3, RZ, 0x1f, R0 ;  /* 0x0000001fff037819 */ /* 0x000fc80000011400 */
[----:B------:R-:W-:-:S04]  /*0060*/  LEA.HI R3, R3, R0, RZ, 0x3 ;  /* 0x0000000003037211 */ /* 0x000fc800078f18ff */
[----:B------:R-:W-:Y:S02]  /*0070*/  SHF.R.S32.HI R2, RZ, 0x3, R3 ;  /* 0x00000003ff027819 */ /* 0x000fe40000011403 */
[----:B------:R-:W-:-:S03]  /*0080*/  LEA.HI.SX32 R17, R3, 0x1, 0x1d ;  /* 0x0000000103117811 */ /* 0x000fc600078feaff */
[----:B------:R-:W-:-:S05]  /*0090*/  @!P0 IMAD.MOV R17, RZ, RZ, R2 ;  /* 0x000000ffff118224 */ /* 0x000fca00078e0202 */
[----:B------:R-:W-:-:S13]  /*00a0*/  ISETP.GE.AND P0, PT, R17, 0x1, PT ;  /* 0x000000011100780c */ /* 0x000fda0003f06270 */
[----:B-1----:R-:W-:Y:S05]  /*00b0*/  @!P0 BRA `(.L_x_0) ;  /* 0x0000003c00d88947 */ /* 0x002fea0003800000 */
[----:B------:R-:W0:Y:S01]  /*00c0*/  S2R R6, SR_TID.X ;  /* 0x0000000000067919 */ /* 0x000e220000002100 */
[----:B------:R-:W1:Y:S01]  /*00d0*/  S2UR UR4, SR_CTAID.X ;  /* 0x00000000000479c3 */ /* 0x000e620000002500 */
[----:B------:R-:W0:Y:S01]  /*00e0*/  LDCU UR9, c[0x0][0x390] ;  /* 0x00007200ff0977ac */ /* 0x000e220008000800 */
[----:B------:R-:W-:Y:S01]  /*00f0*/  IMAD.MOV.U32 R10, RZ, RZ, RZ ;  /* 0x000000ffff0a7224 */ /* 0x000fe200078e00ff */
[----:B------:R-:W2:Y:S01]  /*0100*/  S2R R16, SR_TID.Y ;  /* 0x0000000000107919 */ /* 0x000ea20000002200 */
[----:B------:R-:W3:Y:S01]  /*0110*/  LDCU UR8, c[0x0][0x38c] ;  /* 0x00007180ff0877ac */ /* 0x000ee20008000800 */
[----:B------:R-:W4:Y:S03]  /*0120*/  S2R R15, SR_TID.Z ;  /* 0x00000000000f7919 */ /* 0x000f260000002300 */
[----:B------:R-:W1:Y:S08]  /*0130*/  LDC R3, c[0x0][0x360] ;  /* 0x0000d800ff037b82 */ /* 0x000e700000000800 */
[----:B------:R-:W5:Y:S01]  /*0140*/  S2UR UR5, SR_CgaCtaId ;  /* 0x00000000000579c3 */ /* 0x000f620000008800 */
[----:B0-----:R-:W-:-:S02]  /*0150*/  IMAD R5, R6, UR9, RZ ;  /* 0x0000000906057c24 */ /* 0x001fc4000f8e02ff */
[----:B-1----:R-:W-:Y:S01]  /*0160*/  IMAD R2, R3, UR4, R6 ;  /* 0x0000000403027c24 */ /* 0x002fe2000f8e0206 */
[----:B------:R-:W-:Y:S01]  /*0170*/  UMOV UR4, 0x400 ;  /* 0x0000040000047882 */ /* 0x000fe20000000000 */
[----:B--2---:R-:W-:-:S03]  /*0180*/  ISETP.NE.AND P0, PT, R16, 0x5, PT ;  /* 0x000000051000780c */ /* 0x004fc60003f05270 */
[----:B------:R-:W-:Y:S01]  /*0190*/  SHF.R.S32.HI R3, RZ, 0x1f, R2 ;  /* 0x0000001fff037819 */ /* 0x000fe20000011402 */
[----:B-----5:R-:W-:Y:S01]  /*01a0*/  ULEA UR4, UR5, UR4, 0x18 ;  /* 0x0000000405047291 */ /* 0x020fe2000f8ec0ff */
[CC--:B----4-:R-:W-:Y:S02]  /*01b0*/  ISETP.GT.U32.AND P1, PT, R16.reuse, R15.reuse, PT ;  /* 0x0000000f1000720c */ /* 0x0d0fe40003f24070 */
[CC--:B------:R-:W-:Y:S02]  /*01c0*/  VIMNMX.U32 R4, PT, PT, R16.reuse, R15.reuse, PT ;  /* 0x0000000f10047248 */ /* 0x0c0fe40003fe0000 */
[----:B------:R-:W-:Y:S02]  /*01d0*/  LEA.HI R3, R3, R2, RZ, 0x5 ;  /* 0x0000000203037211 */ /* 0x000fe400078f28ff */
[----:B------:R-:W-:Y:S02]  /*01e0*/  LOP3.LUT R13, R16, R15, RZ, 0xfc, !PT ;  /* 0x0000000f100d7212 */ /* 0x000fe400078efcff */
[----:B------:R-:W-:-:S02]  /*01f0*/  ISETP.GT.U32.AND P1, PT, R4, 0x4, !P1 ;  /* 0x000000040400780c */ /* 0x000fc40004f24070 */
[----:B------:R-:W-:Y:S02]  /*0200*/  LEA R14, R5, UR4, 0x2 ;  /* 0x00000004050e7c11 */ /* 0x000fe4000f8e10ff */
[-C--:B------:R-:W-:Y:S02]  /*0210*/  LEA R4, R15, R16.reuse, 0x3 ;  /* 0x000000100f047211 */ /* 0x080fe400078e18ff */
[----:B------:R-:W-:Y:S01]  /*0220*/  LOP3.LUT R3, R3, 0xffffffe0, RZ, 0xc0, !PT ;  /* 0xffffffe003037812 */ /* 0x000fe200078ec0ff */
[----:B------:R-:W-:Y:S01]  /*0230*/  VIADD R11, R14, 0x200 ;  /* 0x000002000e0b7836 */ /* 0x000fe20000000000 */
[----:B------:R-:W-:Y:S01]  /*0240*/  VIMNMX.U32 R7, PT, PT, R15, 0x8, PT ;  /* 0x000000080f077848 */ /* 0x000fe20003fe0000 */
[----:B------:R-:W-:Y:S01]  /*0250*/  IMAD.IADD R9, R4, 0x1, R5 ;  /* 0x0000000104097824 */ /* 0x000fe200078e0205 */
[----:B------:R-:W-:Y:S01]  /*0260*/  LOP3.LUT P2, R13, R13, 0x3f8, RZ, 0xc0, !PT ;  /* 0x000003f80d0d7812 */ /* 0x000fe2000784c0ff */
[----:B------:R-:W-:Y:S01]  /*0270*/  IMAD.IADD R12, R2, 0x1, -R3 ;  /* 0x00000001020c7824 */ /* 0x000fe200078e0a03 */
[----:B------:R-:W-:Y:S01]  /*0280*/  ISETP.GT.U32.AND P0, PT, R7, R16, !P0 ;  /* 0x000000100700720c */ /* 0x000fe20004704070 */
[-C--:B------:R-:W-:Y:S01]  /*0290*/  IMAD R3, R3, R0.reuse, RZ ;  /* 0x0000000003037224 */ /* 0x080fe200078e02ff */
[----:B---3--:R-:W-:Y:S01]  /*02a0*/  ISETP.LT.AND P3, PT, R6, UR8, !P2 ;  /* 0x0000000806007c0c */ /* 0x008fe2000d761270 */
[C-C-:B------:R-:W-:Y:S01]  /*02b0*/  IMAD R8, R16.reuse, 0x24, R14.reuse ;  /* 0x0000002410087824 */ /* 0x140fe200078e020e */
[----:B------:R-:W-:Y:S01]  /*02c0*/  LEA R6, R16, R5, 0x3 ;  /* 0x0000000510067211 */ /* 0x000fe200078e18ff */
[----:B------:R-:W-:Y:S01]  /*02d0*/  IMAD R7, R15, 0x24, R14 ;  /* 0x000000240f077824 */ /* 0x000fe200078e020e */
[----:B------:R-:W-:Y:S01]  /*02e0*/  LEA R11, R4, R11, 0x2 ;  /* 0x0000000b040b7211 */ /* 0x000fe200078e10ff */
[----:B------:R-:W-:Y:S01]  /*02f0*/  IMAD R12, R3, R0, R12 ;  /* 0x00000000030c7224 */ /* 0x000fe200078e020c */
[----:B------:R-:W-:Y:S01]  /*0300*/  PLOP3.LUT P1, PT, P2, P1, PT, 0x8, 0x80 ;  /* 0x000000000080781c */ /* 0x000fe20001722170 */
[----:B------:R-:W-:Y:S01]  /*0310*/  IMAD R5, R15, 0x20, R14 ;  /* 0x000000200f057824 */ /* 0x000fe200078e020e */
[----:B------:R-:W-:Y:S01]  /*0320*/  LEA R9, R9, UR4, 0x2 ;  /* 0x0000000409097c11 */ /* 0x000fe2000f8e10ff */
[----:B------:R-:W-:Y:S01]  /*0330*/  IMAD R4, R16, -0x4, R8 ;  /* 0xfffffffc10047824 */ /* 0x000fe200078e0208 */
[C---:B------:R-:W-:Y:S01]  /*0340*/  ISETP.LT.U32.AND P0, PT, R15.reuse, 0x8, P0 ;  /* 0x000000080f00780c */ /* 0x040fe20000701070 */
[----:B------:R-:W-:Y:S01]  /*0350*/  IMAD R2, R15, -0x4, R7 ;  /* 0xfffffffc0f027824 */ /* 0x000fe200078e0207 */
[----:B------:R-:W-:-:S11]  /*0360*/  LEA R6, R6, UR4, 0x2 ;  /* 0x0000000406067c11 */ /* 0x000fd6000f8e10ff */
.L_x_156:
[----:B------:R-:W-:-:S13]  /*0370*/  ISETP.NE.AND P2, PT, R10, RZ, PT ;  /* 0x000000ff0a00720c */ /* 0x000fda0003f45270 */
[----:B0---4-:R-:W-:Y:S05]  /*0380*/  @!P2 BRA `(.L_x_1) ;  /* 0x000000140074a947 */ /* 0x011fea0003800000 */
[----:B------:R-:W-:Y:S02]  /*0390*/  HFMA2 R25, -RZ, RZ, 0, 0 ;  /* 0x00000000ff197431 */ /* 0x000fe400000001ff */
[----:B------:R-:W-:-:S07]  /*03a0*/  IMAD R27, R10, 0x8, R15 ;  /* 0x000000080a1b7824 */ /* 0x000fce00078e020f */
.L_x_55:
[----:B------:R-:W-:Y:S01]  /*03b0*/  BSSY.RECONVERGENT B0, `(.L_x_2) ;  /* 0x0000010000007945 */ /* 0x000fe20003800200 */
[----:B------:R-:W-:-:S03]  /*03c0*/  IMAD R24, R25, 0x8, R16 ;  /* 0x0000000819187824 */ /* 0x000fc600078e0210 */
[----:B01234-:R-:W-:Y:S05]  /*03d0*/  @!P3 BRA `(.L_x_3) ;  /* 0x000000000034b947 */ /* 0x01ffea0003800000 */
[----:B------:R-:W0:Y:S01]  /*03e0*/  LDCU UR4, c[0x0][0x388] ;  /* 0x00007100ff0477ac */ /* 0x000e220008000800 */
[----:B------:R-:W1:Y:S01]  /*03f0*/  LDC.64 R18, c[0x0][0x380] ;  /* 0x0000e000ff127b82 */ /* 0x000e620000000a00 */
[C---:B------:R-:W-:Y:S01]  /*0400*/  VIMNMX R0, PT, PT, R27.reuse, R24, !PT ;  /* 0x000000181b007248 */ /* 0x040fe20007fe0100 */
[----:B------:R-:W-:Y:S03]  /*0410*/  BSSY.RECONVERGENT B1, `(.L_x_4) ;  /* 0x0000008000017945 */ /* 0x000fe60003800200 */
[----:B0-----:R-:W-:Y:S01]  /*0420*/  ISETP.GE.AND P2, PT, R0, UR4, PT ;  /* 0x0000000400007c0c */ /* 0x001fe2000bf46270 */
[----:B------:R-:W-:Y:S01]  /*0430*/  IMAD R3, R27, UR4, R24 ;  /* 0x000000041b037c24 */ /* 0x000fe2000f8e0218 */
[----:B------:R-:W-:-:S03]  /*0440*/  MOV R0, RZ ;  /* 0x000000ff00007202 */ /* 0x000fc60000000f00 */
[----:B------:R-:W-:-:S04]  /*0450*/  IMAD R3, R3, 0x20, R12 ;  /* 0x0000002003037824 */ /* 0x000fc800078e020c */
[----:B-1----:R-:W-:-:S04]  /*0460*/  IMAD.WIDE R18, R3, 0x4, R18 ;  /* 0x0000000403127825 */ /* 0x002fc800078e0212 */
[----:B------:R-:W-:Y:S05]  /*0470*/  @P2 BRA `(.L_x_5) ;  /* 0x0000000000042947 */ /* 0x000fea0003800000 */
[----:B------:R0:W5:Y:S02]  /*0480*/  LDG.E R0, desc[UR6][R18.64] ;  /* 0x0000000612007981 */ /* 0x000164000c1e1900 */
.L_x_5:
[----:B------:R-:W-:Y:S05]  /*0490*/  BSYNC.RECONVERGENT B1 ;  /* 0x0000000000017941 */ /* 0x000fea0003800200 */
.L_x_4:
[----:B-----5:R1:W-:Y:S02]  /*04a0*/  STS [R9+0x200], R0 ;  /* 0x0002000009007388 */ /* 0x0203e40000000800 */
.L_x_3:
[----:B------:R-:W-:Y:S05]  /*04b0*/  BSYNC.RECONVERGENT B0 ;  /* 0x0000000000007941 */ /* 0x000fea0003800200 */
.L_x_2:
[----:B------:R-:W-:Y:S01]  /*04c0*/  BAR.SYNC.DEFER_BLOCKING 0x0 ;  /* 0x0000000000007b1d */ /* 0x000fe20000010000 */
[----:B------:R-:W-:-:S13]  /*04d0*/  ISETP.NE.AND P2, PT, R25, RZ, PT ;  /* 0x000000ff1900720c */ /* 0x000fda0003f45270 */
[----:B------:R-:W-:Y:S05]  /*04e0*/  @!P2 BRA `(.L_x_6) ;  /* 0x00000004000ca947 */ /* 0x000fea0003800000 */
[----:B-1----:R-:W-:Y:S01]  /*04f0*/  IMAD R0, R25, 0x8, R15 ;  /* 0x0000000819007824 */ /* 0x002fe200078e020f */
[----:B------:R-:W1:Y:S01]  /*0500*/  LDCU UR4, c[0x0][0x388] ;  /* 0x00007100ff0477ac */ /* 0x000e620008000800 */
[----:B------:R-:W-:-:S07]  /*0510*/  IMAD.MOV.U32 R3, RZ, RZ, RZ ;  /* 0x000000ffff037224 */ /* 0x000fce00078e00ff */
.L_x_15:
[----:B------:R-:W-:Y:S01]  /*0520*/  BSSY.RECONVERGENT B0, `(.L_x_7) ;  /* 0x0000010000007945 */ /* 0x000fe20003800200 */
[----:B------:R-:W-:-:S03]  /*0530*/  LEA R20, R3, R16, 0x3 ;  /* 0x0000001003147211 */ /* 0x000fc600078e18ff */
[----:B--2---:R-:W-:Y:S05]  /*0540*/  @!P3 BRA `(.L_x_8) ;  /* 0x000000000034b947 */ /* 0x004fea0003800000 */
[----:B------:R-:W2:Y:S01]  /*0550*/  LDC R21, c[0x0][0x388] ;  /* 0x0000e200ff157b82 */ /* 0x000ea20000000800 */
[----:B0-----:R-:W-:Y:S01]  /*0560*/  VIMNMX R18, PT, PT, R27, R20, !PT ;  /* 0x000000141b127248 */ /* 0x001fe20007fe0100 */
[----:B------:R-:W-:Y:S03]  /*0570*/  BSSY.RECONVERGENT B1, `(.L_x_9) ;  /* 0x0000009000017945 */ /* 0x000fe60003800200 */
[----:B--2---:R-:W-:Y:S01]  /*0580*/  ISETP.GE.AND P2, PT, R18, R21, PT ;  /* 0x000000151200720c */ /* 0x004fe20003f46270 */
[----:B------:R-:W-:-:S12]  /*0590*/  IMAD.MOV.U32 R18, RZ, RZ, RZ ;  /* 0x000000ffff127224 */ /* 0x000fd800078e00ff */
[----:B------:R-:W-:Y:S05]  /*05a0*/  @P2 BRA `(.L_x_10) ;  /* 0x0000000000142947 */ /* 0x000fea0003800000 */
[----:B------:R-:W0:Y:S01]  /*05b0*/  LDC.64 R18, c[0x0][0x380] ;  /* 0x0000e000ff127b82 */ /* 0x000e220000000a00 */
[----:B------:R-:W-:-:S04]  /*05c0*/  IMAD R21, R27, R21, R20 ;  /* 0x000000151b157224 */ /* 0x000fc800078e0214 */
[----:B------:R-:W-:-:S04]  /*05d0*/  IMAD R21, R21, 0x20, R12 ;  /* 0x0000002015157824 */ /* 0x000fc800078e020c */
[----:B0-----:R-:W-:-:S06]  /*05e0*/  IMAD.WIDE R18, R21, 0x4, R18 ;  /* 0x0000000415127825 */ /* 0x001fcc00078e0212 */
[----:B------:R0:W5:Y:S02]  /*05f0*/  LDG.E R18, desc[UR6][R18.64] ;  /* 0x0000000612127981 */ /* 0x000164000c1e1900 */
.L_x_10:
[----:B-1----:R-:W-:Y:S05]  /*0600*/  BSYNC.RECONVERGENT B1 ;  /* 0x0000000000017941 */ /* 0x002fea0003800200 */
.L_x_9:
[----:B-----5:R2:W-:Y:S02]  /*0610*/  STS [R9], R18 ;  /* 0x0000001209007388 */ /* 0x0205e40000000800 */
.L_x_8:
[----:B-1----:R-:W-:Y:S05]  /*0620*/  BSYNC.RECONVERGENT B0 ;  /* 0x0000000000007941 */ /* 0x002fea0003800200 */
.L_x_7:
[----:B------:R-:W-:Y:S06]  /*0630*/  BAR.SYNC.DEFER_BLOCKING 0x0 ;  /* 0x0000000000007b1d */ /* 0x000fec0000010000 */
[----:B------:R-:W-:Y:S04]  /*0640*/  BSSY.RECONVERGENT B0, `(.L_x_11) ;  /* 0x000000e000007945 */ /* 0x000fe80003800200 */
[----:B------:R-:W-:Y:S05]  /*0650*/  @!P3 BRA `(.L_x_12) ;  /* 0x000000000030b947 */ /* 0x000fea0003800000 */
[C---:B0-2---:R-:W-:Y:S01]  /*0660*/  VIMNMX R18, PT, PT, R0.reuse, R20, !PT ;  /* 0x0000001400127248 */ /* 0x045fe20007fe0100 */
[----:B------:R-:W-:Y:S01]  /*0670*/  BSSY.RECONVERGENT B1, `(.L_x_13) ;  /* 0x0000009000017945 */ /* 0x000fe20003800200 */
[----:B------:R-:W-:Y:S02]  /*0680*/  IMAD R21, R0, UR4, R20 ;  /* 0x0000000400157c24 */ /* 0x000fe4000f8e0214 */
[----:B------:R-:W-:Y:S01]  /*0690*/  ISETP.GE.AND P2, PT, R18, UR4, PT ;  /* 0x0000000412007c0c */ /* 0x000fe2000bf46270 */
[----:B------:R-:W-:-:S12]  /*06a0*/  HFMA2 R18, -RZ, RZ, 0, 0 ;  /* 0x00000000ff127431 */ /* 0x000fd800000001ff */
[----:B------:R-:W-:Y:S05]  /*06b0*/  @P2 BRA `(.L_x_14) ;  /* 0x0000000000102947 */ /* 0x000fea0003800000 */
[----:B------:R-:W0:Y:S01]  /*06c0*/  LDC.64 R18, c[0x0][0x380] ;  /* 0x0000e000ff127b82 */ /* 0x000e220000000a00 */
[----:B------:R-:W-:-:S04]  /*06d0*/  IMAD R21, R21, 0x20, R12 ;  /* 0x0000002015157824 */ /* 0x000fc800078e020c */
[----:B0-----:R-:W-:-:S06]  /*06e0*/  IMAD.WIDE R18, R21, 0x4, R18 ;  /* 0x0000000415127825 */ /* 0x001fcc00078e0212 */
[----:B------:R0:W5:Y:S02]  /*06f0*/  LDG.E R18, desc[UR6][R18.64] ;  /* 0x0000000612127981 */ /* 0x000164000c1e1900 */
.L_x_14:
[----:B------:R-:W-:Y:S05]  /*0700*/  BSYNC.RECONVERGENT B1 ;  /* 0x0000000000017941 */ /* 0x000fea0003800200 */
.L_x_13:
[----:B-----5:R1:W-:Y:S02]  /*0710*/  STS [R9+0x100], R18 ;  /* 0x0001001209007388 */ /* 0x0203e40000000800 */
.L_x_12:
[----:B------:R-:W-:Y:S05]  /*0720*/  BSYNC.RECONVERGENT B0 ;  /* 0x0000000000007941 */ /* 0x000fea0003800200 */
.L_x_11:
[----:B------:R-:W-:Y:S01]  /*0730*/  BAR.SYNC.DEFER_BLOCKING 0x0 ;  /* 0x0000000000007b1d */ /* 0x000fe20000010000 */
[----:B------:R-:W-:-:S05]  /*0740*/  VIADD R3, R3, 0x1 ;  /* 0x0000000103037836 */ /* 0x000fca0000000000 */
[----:B------:R-:W-:Y:S01]  /*0750*/  ISETP.NE.AND P2, PT, R3, R25, PT ;  /* 0x000000190300720c */ /* 0x000fe20003f45270 */
[----:B012---:R-:W-:Y:S04]  /*0760*/  LDS R18, [R9+0x200] ;  /* 0x0002000009127984 */ /* 0x007fe80000000800 */
[----:B------:R-:W-:Y:S04]  /*0770*/  LDS R19, [R5] ;  /* 0x0000000005137984 */ /* 0x000fe80000000800 */
[----:B------:R-:W0:Y:S04]  /*0780*/  LDS R20, [R6+0x100] ;  /* 0x0001000006147984 */ /* 0x000e280000000800 */
[----:B------:R-:W-:Y:S04]  /*0790*/  LDS R21, [R5+0x4] ;  /* 0x0000040005157984 */ /* 0x000fe80000000800 */
[----:B------:R-:W1:Y:S01]  /*07a0*/  LDS R22, [R6+0x104] ;  /* 0x0001040006167984 */ /* 0x000e620000000800 */
[----:B0-----:R-:W-:-:S03]  /*07b0*/  FFMA R18, -R19, R20, R18 ;  /* 0x0000001413127223 */ /* 0x001fc60000000112 */
[----:B------:R-:W-:Y:S04]  /*07c0*/  LDS R19, [R5+0x8] ;  /* 0x0000080005137984 */ /* 0x000fe80000000800 */
[----:B------:R-:W0:Y:S01]  /*07d0*/  LDS R20, [R6+0x108] ;  /* 0x0001080006147984 */ /* 0x000e220000000800 */
[----:B-1----:R-:W-:-:S03]  /*07e0*/  FFMA R18, -R21, R22, R18 ;  /* 0x0000001615127223 */ /* 0x002fc60000000112 */
        /* <DEDUP_REMOVED lines=14> */
[----:B0-----:R-:W-:-:S04]  /*08d0*/  FFMA R18, -R19, R20, R18 ;  /* 0x0000001413127223 */ /* 0x001fc80000000112 */
[----:B-1----:R-:W-:-:S05]  /*08e0*/  FFMA R18, -R21, R22, R18 ;  /* 0x0000001615127223 */ /* 0x002fca0000000112 */
[----:B------:R2:W-:Y:S01]  /*08f0*/  STS [R9+0x200], R18 ;  /* 0x0002001209007388 */ /* 0x0005e20000000800 */
[----:B------:R-:W-:Y:S06]  /*0900*/  BAR.SYNC.DEFER_BLOCKING 0x0 ;  /* 0x0000000000007b1d */ /* 0x000fec0000010000 */
[----:B------:R-:W-:Y:S05]  /*0910*/  @P2 BRA `(.L_x_15) ;  /* 0xfffffffc00002947 */ /* 0x000fea000383ffff */
.L_x_6:
[----:B------:R-:W-:Y:S04]  /*0920*/  BSSY.RECONVERGENT B0, `(.L_x_16) ;  /* 0x0000014000007945 */ /* 0x000fe80003800200 */
[----:B------:R-:W-:Y:S05]  /*0930*/  @!P3 BRA `(.L_x_17) ;  /* 0x000000000048b947 */ /* 0x000fea0003800000 */
[----:B------:R-:W-:-:S13]  /*0940*/  ISETP.GT.U32.AND P2, PT, R16, R15, PT ;  /* 0x0000000f1000720c */ /* 0x000fda0003f44070 */
[----:B------:R-:W-:Y:S05]  /*0950*/  @P2 BRA `(.L_x_18) ;  /* 0x00000000003c2947 */ /* 0x000fea0003800000 */
[----:B------:R-:W3:Y:S01]  /*0960*/  LDC R21, c[0x0][0x388] ;  /* 0x0000e200ff157b82 */ /* 0x000ee20000000800 */
[----:B------:R-:W-:Y:S01]  /*0970*/  LEA R3, R25, R15, 0x3 ;  /* 0x0000000f19037211 */ /* 0x000fe200078e18ff */
[----:B------:R-:W-:Y:S01]  /*0980*/  BSSY.RECONVERGENT B1, `(.L_x_19) ;  /* 0x000000a000017945 */ /* 0x000fe20003800200 */
[----:B0-2---:R-:W-:Y:S02]  /*0990*/  IMAD.MOV.U32 R18, RZ, RZ, RZ ;  /* 0x000000ffff127224 */ /* 0x005fe400078e00ff */
[----:B-1----:R-:W-:-:S04]  /*09a0*/  VIMNMX R0, PT, PT, R24, R3, !PT ;  /* 0x0000000318007248 */ /* 0x002fc80007fe0100 */
[----:B---3--:R-:W-:-:S13]  /*09b0*/  ISETP.GE.AND P2, PT, R0, R21, PT ;  /* 0x000000150000720c */ /* 0x008fda0003f46270 */
[----:B------:R-:W-:Y:S05]  /*09c0*/  @P2 BRA `(.L_x_20) ;  /* 0x0000000000142947 */ /* 0x000fea0003800000 */
[----:B------:R-:W0:Y:S01]  /*09d0*/  LDC.64 R18, c[0x0][0x380] ;  /* 0x0000e000ff127b82 */ /* 0x000e220000000a00 */
[----:B------:R-:W-:-:S04]  /*09e0*/  IMAD R3, R3, R21, R24 ;  /* 0x0000001503037224 */ /* 0x000fc800078e0218 */
[----:B------:R-:W-:-:S04]  /*09f0*/  IMAD R3, R3, 0x20, R12 ;  /* 0x0000002003037824 */ /* 0x000fc800078e020c */
[----:B0-----:R-:W-:-:S06]  /*0a00*/  IMAD.WIDE R18, R3, 0x4, R18 ;  /* 0x0000000403127825 */ /* 0x001fcc00078e0212 */
[----:B------:R0:W5:Y:S02]  /*0a10*/  LDG.E R18, desc[UR6][R18.64] ;  /* 0x0000000612127981 */ /* 0x000164000c1e1900 */
.L_x_20:
[----:B------:R-:W-:Y:S05]  /*0a20*/  BSYNC.RECONVERGENT B1 ;  /* 0x0000000000017941 */ /* 0x000fea0003800200 */
.L_x_19:
[----:B-----5:R3:W-:Y:S01]  /*0a30*/  STS [R9], R18 ;  /* 0x0000001209007388 */ /* 0x0207e20000000800 */
[----:B------:R-:W-:Y:S05]  /*0a40*/  BRA `(.L_x_17) ;  /* 0x0000000000047947 */ /* 0x000fea0003800000 */
.L_x_18:
[----:B------:R4:W-:Y:S02]  /*0a50*/  STS [R9], RZ ;  /* 0x000000ff09007388 */ /* 0x0009e40000000800 */
.L_x_17:
[----:B------:R-:W-:Y:S05]  /*0a60*/  BSYNC.RECONVERGENT B0 ;  /* 0x0000000000007941 */ /* 0x000fea0003800200 */
.L_x_16:
[----:B------:R-:W-:Y:S01]  /*0a70*/  BAR.SYNC.DEFER_BLOCKING 0x0 ;  /* 0x0000000000007b1d */ /* 0x000fe20000010000 */
[----:B------:R-:W-:-:S05]  /*0a80*/  ISETP.NE.AND P2, PT, R16, RZ, PT ;  /* 0x000000ff1000720c */ /* 0x000fca0003f45270 */
[----:B------:R-:W-:Y:S08]  /*0a90*/  BSSY.RECONVERGENT B2, `(.L_x_21) ;  /* 0x0000012000027945 */ /* 0x000ff00003800200 */
[----:B------:R-:W-:Y:S05]  /*0aa0*/  @P2 BRA `(.L_x_22) ;  /* 0x0000000000402947 */ /* 0x000fea0003800000 */
[----:B------:R-:W0:Y:S01]  /*0ab0*/  LDS R3, [R14] ;  /* 0x000000000e037984 */ /* 0x000e220000000800 */
[----:B------:R-:W-:Y:S03]  /*0ac0*/  BSSY.RECONVERGENT B3, `(.L_x_23) ;  /* 0x000000d000037945 */ /* 0x000fe60003800200 */
[----:B-1----:R-:W1:Y:S01]  /*0ad0*/  LDS R0, [R5+0x200] ;  /* 0x0002000005007984 */ /* 0x002e620000000800 */
[----:B0-23--:R-:W0:Y:S08]  /*0ae0*/  MUFU.RCP R18, R3 ;  /* 0x0000000300127308 */ /* 0x00de300000001000 */
[----:B-1----:R-:W1:Y:S01]  /*0af0*/  FCHK P2, R0, R3 ;  /* 0x0000000300007302 */ /* 0x002e620000040000 */
[----:B0-----:R-:W-:-:S04]  /*0b00*/  FFMA R19, -R3, R18, 1 ;  /* 0x3f80000003137423 */ /* 0x001fc80000000112 */
[----:B------:R-:W-:-:S04]  /*0b10*/  FFMA R19, R18, R19, R18 ;  /* 0x0000001312137223 */ /* 0x000fc80000000012 */
[----:B------:R-:W-:-:S04]  /*0b20*/  FFMA R18, R0, R19, RZ ;  /* 0x0000001300127223 */ /* 0x000fc800000000ff */
[----:B------:R-:W-:-:S04]  /*0b30*/  FFMA R20, -R3, R18, R0 ;  /* 0x0000001203147223 */ /* 0x000fc80000000100 */
[----:B------:R-:W-:Y:S01]  /*0b40*/  FFMA R18, R19, R20, R18 ;  /* 0x0000001413127223 */ /* 0x000fe20000000012 */
[----:B-1----:R-:W-:Y:S06]  /*0b50*/  @!P2 BRA `(.L_x_24) ;  /* 0x00000000000ca947 */ /* 0x002fec0003800000 */
[----:B------:R-:W-:-:S07]  /*0b60*/  MOV R18, 0xb80 ;  /* 0x00000b8000127802 */ /* 0x000fce0000000f00 */
[----:B----4-:R-:W-:Y:S05]  /*0b70*/  CALL.REL.NOINC `($__internal_1_$__cuda_sm3x_div_rn_noftz_f32_slowpath) ;  /* 0x0000004000047944 */ /* 0x010fea0003c00000 */
[----:B------:R-:W-:-:S07]  /*0b80*/  MOV R18, R0 ;  /* 0x0000000000127202 */ /* 0x000fce0000000f00 */
.L_x_24:
[----:B------:R-:W-:Y:S05]  /*0b90*/  BSYNC.RECONVERGENT B3 ;  /* 0x0000000000037941 */ /* 0x000fea0003800200 */
.L_x_23:
[----:B------:R0:W-:Y:S02]  /*0ba0*/  STS [R5+0x200], R18 ;  /* 0x0002001205007388 */ /* 0x0001e40000000800 */
.L_x_22:
[----:B------:R-:W-:Y:S05]  /*0bb0*/  BSYNC.RECONVERGENT B2 ;  /* 0x0000000000027941 */ /* 0x000fea0003800200 */
.L_x_21:
[----:B------:R-:W-:Y:S01]  /*0bc0*/  BAR.SYNC.DEFER_BLOCKING 0x0 ;  /* 0x0000000000007b1d */ /* 0x000fe20000010000 */
[----:B------:R-:W-:-:S05]  /*0bd0*/  ISETP.NE.AND P2, PT, R16, RZ, PT ;  /* 0x000000ff1000720c */ /* 0x000fca0003f45270 */
[----:B------:R-:W-:Y:S08]  /*0be0*/  BSSY.RECONVERGENT B2, `(.L_x_25) ;  /* 0x0000019000027945 */ /* 0x000ff00003800200 */
[----:B-1----:R-:W-:Y:S04]  /*0bf0*/  @P2 LDS R0, [R5+0x200] ;  /* 0x0002000005002984 */ /* 0x002fe80000000800 */
[----:B------:R-:W-:Y:S04]  /*0c00*/  @P2 LDS R3, [R4] ;  /* 0x0000000004032984 */ /* 0x000fe80000000800 */
[----:B0-----:R-:W0:Y:S02]  /*0c10*/  @P2 LDS R19, [R11] ;  /* 0x000000000b132984 */ /* 0x001e240000000800 */
[----:B0-----:R-:W-:-:S05]  /*0c20*/  @P2 FFMA R0, -R0, R3, R19 ;  /* 0x0000000300002223 */ /* 0x001fca0000000113 */
[----:B------:R0:W-:Y:S01]  /*0c30*/  @P2 STS [R11], R0 ;  /* 0x000000000b002388 */ /* 0x0001e20000000800 */
[----:B------:R-:W-:Y:S01]  /*0c40*/  BAR.SYNC.DEFER_BLOCKING 0x0 ;  /* 0x0000000000007b1d */ /* 0x000fe20000010000 */
[----:B------:R-:W-:-:S13]  /*0c50*/  ISETP.NE.AND P2, PT, R16, RZ, PT ;  /* 0x000000ff1000720c */ /* 0x000fda0003f45270 */
[----:B0-----:R-:W-:Y:S05]  /*0c60*/  @P2 BRA `(.L_x_26) ;  /* 0x0000000000402947 */ /* 0x001fea0003800000 */
[----:B------:R-:W2:Y:S01]  /*0c70*/  LDS R3, [R14+0x24] ;  /* 0x000024000e037984 */ /* 0x000ea20000000800 */
[----:B------:R-:W-:Y:S03]  /*0c80*/  BSSY.RECONVERGENT B3, `(.L_x_27) ;  /* 0x000000d000037945 */ /* 0x000fe60003800200 */
[----:B------:R-:W0:Y:S01]  /*0c90*/  LDS R0, [R5+0x204] ;  /* 0x0002040005007984 */ /* 0x000e220000000800 */
[----:B--23--:R-:W1:Y:S08]  /*0ca0*/  MUFU.RCP R18, R3 ;  /* 0x0000000300127308 */ /* 0x00ce700000001000 */
[----:B0-----:R-:W0:Y:S01]  /*0cb0*/  FCHK P2, R0, R3 ;  /* 0x0000000300007302 */ /* 0x001e220000040000 */
[----:B-1----:R-:W-:-:S04]  /*0cc0*/  FFMA R19, -R3, R18, 1 ;  /* 0x3f80000003137423 */ /* 0x002fc80000000112 */
[----:B------:R-:W-:-:S04]  /*0cd0*/  FFMA R19, R18, R19, R18 ;  /* 0x0000001312137223 */ /* 0x000fc80000000012 */
[----:B------:R-:W-:-:S04]  /*0ce0*/  FFMA R18, R0, R19, RZ ;  /* 0x0000001300127223 */ /* 0x000fc800000000ff */
[----:B------:R-:W-:-:S04]  /*0cf0*/  FFMA R20, -R3, R18, R0 ;  /* 0x0000001203147223 */ /* 0x000fc80000000100 */
[----:B------:R-:W-:Y:S01]  /*0d00*/  FFMA R18, R19, R20, R18 ;  /* 0x0000001413127223 */ /* 0x000fe20000000012 */
[----:B0-----:R-:W-:Y:S06]  /*0d10*/  @!P2 BRA `(.L_x_28) ;  /* 0x00000000000ca947 */ /* 0x001fec0003800000 */
[----:B------:R-:W-:-:S07]  /*0d20*/  MOV R18, 0xd40 ;  /* 0x00000d4000127802 */ /* 0x000fce0000000f00 */
[----:B----4-:R-:W-:Y:S05]  /*0d30*/  CALL.REL.NOINC `($__internal_1_$__cuda_sm3x_div_rn_noftz_f32_slowpath) ;  /* 0x0000003c00947944 */ /* 0x010fea0003c00000 */
[----:B------:R-:W-:-:S07]  /*0d40*/  IMAD.MOV.U32 R18, RZ, RZ, R0 ;  /* 0x000000ffff127224 */ /* 0x000fce00078e0000 */
.L_x_28:
[----:B------:R-:W-:Y:S05]  /*0d50*/  BSYNC.RECONVERGENT B3 ;  /* 0x0000000000037941 */ /* 0x000fea0003800200 */
.L_x_27:
[----:B------:R0:W-:Y:S02]  /*0d60*/  STS [R5+0x204], R18 ;  /* 0x0002041205007388 */ /* 0x0001e40000000800 */
.L_x_26:
[----:B------:R-:W-:Y:S05]  /*0d70*/  BSYNC.RECONVERGENT B2 ;  /* 0x0000000000027941 */ /* 0x000fea0003800200 */
.L_x_25:
[----:B------:R-:W-:Y:S01]  /*0d80*/  BAR.SYNC.DEFER_BLOCKING 0x0 ;  /* 0x0000000000007b1d */ /* 0x000fe20000010000 */
[----:B------:R-:W-:-:S05]  /*0d90*/  ISETP.GE.U32.AND P2, PT, R16, 0x2, PT ;  /* 0x000000021000780c */ /* 0x000fca0003f46070 */
[----:B------:R-:W-:Y:S08]  /*0da0*/  BSSY.RECONVERGENT B2, `(.L_x_29) ;  /* 0x0000019000027945 */ /* 0x000ff00003800200 */
[----:B------:R-:W-:Y:S04]  /*0db0*/  @P2 LDS R0, [R5+0x204] ;  /* 0x0002040005002984 */ /* 0x000fe80000000800 */
[----:B------:R-:W-:Y:S04]  /*0dc0*/  @P2 LDS R3, [R4+0x4] ;  /* 0x0000040004032984 */ /* 0x000fe80000000800 */
[----:B------:R-:W1:Y:S02]  /*0dd0*/  @P2 LDS R19, [R11] ;  /* 0x000000000b132984 */ /* 0x000e640000000800 */
[----:B-1----:R-:W-:-:S05]  /*0de0*/  @P2 FFMA R0, -R0, R3, R19 ;  /* 0x0000000300002223 */ /* 0x002fca0000000113 */
[----:B------:R1:W-:Y:S01]  /*0df0*/  @P2 STS [R11], R0 ;  /* 0x000000000b002388 */ /* 0x0003e20000000800 */
[----:B------:R-:W-:Y:S01]  /*0e00*/  BAR.SYNC.DEFER_BLOCKING 0x0 ;  /* 0x0000000000007b1d */ /* 0x000fe20000010000 */
[----:B------:R-:W-:-:S13]  /*0e10*/  ISETP.NE.AND P2, PT, R16, RZ, PT ;  /* 0x000000ff1000720c */ /* 0x000fda0003f45270 */
[----:B-1----:R-:W-:Y:S05]  /*0e20*/  @P2 BRA `(.L_x_30) ;  /* 0x0000000000402947 */ /* 0x002fea0003800000 */
[----:B------:R-:W0:Y:S01]  /*0e30*/  LDS R3, [R14+0x48] ;  /* 0x000048000e037984 */ /* 0x000e220000000800 */
[----:B------:R-:W-:Y:S03]  /*0e40*/  BSSY.RECONVERGENT B3, `(.L_x_31) ;  /* 0x000000d000037945 */ /* 0x000fe60003800200 */
[----:B------:R-:W1:Y:S01]  /*0e50*/  LDS R0, [R5+0x208] ;  /* 0x0002080005007984 */ /* 0x000e620000000800 */
        /* <DEDUP_REMOVED lines=10> */
[----:B------:R-:W-:-:S07]  /*0f00*/  IMAD.MOV.U32 R18, RZ, RZ, R0 ;  /* 0x000000ffff127224 */ /* 0x000fce00078e0000 */
.L_x_32:
[----:B------:R-:W-:Y:S05]  /*0f10*/  BSYNC.RECONVERGENT B3 ;  /* 0x0000000000037941 */ /* 0x000fea0003800200 */
.L_x_31:
[----:B------:R1:W-:Y:S02]  /*0f20*/  STS [R5+0x208], R18 ;  /* 0x0002081205007388 */ /* 0x0003e40000000800 */
.L_x_30:
[----:B------:R-:W-:Y:S05]  /*0f30*/  BSYNC.RECONVERGENT B2 ;  /* 0x0000000000027941 */ /* 0x000fea0003800200 */
.L_x_29:
[----:B------:R-:W-:Y:S01]  /*0f40*/  BAR.SYNC.DEFER_BLOCKING 0x0 ;  /* 0x0000000000007b1d */ /* 0x000fe20000010000 */
[----:B------:R-:W-:-:S05]  /*0f50*/  ISETP.GE.U32.AND P2, PT, R16, 0x3, PT ;  /* 0x000000031000780c */ /* 0x000fca0003f46070 */
[----:B------:R-:W-:Y:S08]  /*0f60*/  BSSY.RECONVERGENT B2, `(.L_x_33) ;  /* 0x0000019000027945 */ /* 0x000ff00003800200 */
[----:B------:R-:W-:Y:S04]  /*0f70*/  @P2 LDS R0, [R5+0x208] ;  /* 0x0002080005002984 */ /* 0x000fe80000000800 */
[----:B------:R-:W-:Y:S04]  /*0f80*/  @P2 LDS R3, [R4+0x8] ;  /* 0x0000080004032984 */ /* 0x000fe80000000800 */
[----:B------:R-:W5:Y:S02]  /*0f90*/  @P2 LDS R19, [R11] ;  /* 0x000000000b132984 */ /* 0x000f640000000800 */
[----:B-----5:R-:W-:-:S05]  /*0fa0*/  @P2 FFMA R0, -R0, R3, R19 ;  /* 0x0000000300002223 */ /* 0x020fca0000000113 */
[----:B------:R0:W-:Y:S01]  /*0fb0*/  @P2 STS [R11], R0 ;  /* 0x000000000b002388 */ /* 0x0001e20000000800 */
[----:B------:R-:W-:Y:S01]  /*0fc0*/  BAR.SYNC.DEFER_BLOCKING 0x0 ;  /* 0x0000000000007b1d */ /* 0x000fe20000010000 */
[----:B------:R-:W-:-:S13]  /*0fd0*/  ISETP.NE.AND P2, PT, R16, RZ, PT ;  /* 0x000000ff1000720c */ /* 0x000fda0003f45270 */
[----:B0-----:R-:W-:Y:S05]  /*0fe0*/  @P2 BRA `(.L_x_34) ;  /* 0x0000000000402947 */ /* 0x001fea0003800000 */
[----:B------:R-:W1:Y:S01]  /*0ff0*/  LDS R3, [R14+0x6c] ;  /* 0x00006c000e037984 */ /* 0x000e620000000800 */
[----:B------:R-:W-:Y:S03]  /*1000*/  BSSY.RECONVERGENT B3, `(.L_x_35) ;  /* 0x000000d000037945 */ /* 0x000fe60003800200 */
[----:B------:R-:W0:Y:S01]  /*1010*/  LDS R0, [R5+0x20c] ;  /* 0x00020c0005007984 */ /* 0x000e220000000800 */
[----:B-123--:R-:W1:Y:S08]  /*1020*/  MUFU.RCP R18, R3 ;  /* 0x0000000300127308 */ /* 0x00ee700000001000 */
        /* <DEDUP_REMOVED lines=9> */
[----:B------:R-:W-:-:S07]  /*10c0*/  MOV R18, R0 ;  /* 0x0000000000127202 */ /* 0x000fce0000000f00 */
.L_x_36:
[----:B------:R-:W-:Y:S05]  /*10d0*/  BSYNC.RECONVERGENT B3 ;  /* 0x0000000000037941 */ /* 0x000fea0003800200 */
.L_x_35:
[----:B------:R0:W-:Y:S02]  /*10e0*/  STS [R5+0x20c], R18 ;  /* 0x00020c1205007388 */ /* 0x0001e40000000800 */
.L_x_34:
[----:B------:R-:W-:Y:S05]  /*10f0*/  BSYNC.RECONVERGENT B2 ;  /* 0x0000000000027941 */ /* 0x000fea0003800200 */
.L_x_33:
        /* <DEDUP_REMOVED lines=25> */
.L_x_40:
[----:B------:R-:W-:Y:S05]  /*1290*/  BSYNC.RECONVERGENT B3 ;  /* 0x0000000000037941 */ /* 0x000fea0003800200 */
.L_x_39:
[----:B------:R0:W-:Y:S02]  /*12a0*/  STS [R5+0x210], R18 ;  /* 0x0002101205007388 */ /* 0x0001e40000000800 */
.L_x_38:
[----:B------:R-:W-:Y:S05]  /*12b0*/  BSYNC.RECONVERGENT B2 ;  /* 0x0000000000027941 */ /* 0x000fea0003800200 */
.L_x_37:
        /* <DEDUP_REMOVED lines=25> */
.L_x_44:
[----:B------:R-:W-:Y:S05]  /*1450*/  BSYNC.RECONVERGENT B3 ;  /* 0x0000000000037941 */ /* 0x000fea0003800200 */
.L_x_43:
[----:B------:R0:W-:Y:S02]  /*1460*/  STS [R5+0x214], R18 ;  /* 0x0002141205007388 */ /* 0x0001e40000000800 */
.L_x_42:
[----:B------:R-:W-:Y:S05]  /*1470*/  BSYNC.RECONVERGENT B2 ;  /* 0x0000000000027941 */ /* 0x000fea0003800200 */
.L_x_41:
        /* <DEDUP_REMOVED lines=25> */
.L_x_48:
[----:B------:R-:W-:Y:S05]  /*1610*/  BSYNC.RECONVERGENT B3 ;  /* 0x0000000000037941 */ /* 0x000fea0003800200 */
.L_x_47:
[----:B------:R0:W-:Y:S02]  /*1620*/  STS [R5+0x218], R18 ;  /* 0x0002181205007388 */ /* 0x0001e40000000800 */
.L_x_46:
[----:B------:R-:W-:Y:S05]  /*1630*/  BSYNC.RECONVERGENT B2 ;  /* 0x0000000000027941 */ /* 0x000fea0003800200 */
.L_x_45:
        /* <DEDUP_REMOVED lines=25> */
.L_x_52:
[----:B------:R-:W-:Y:S05]  /*17d0*/  BSYNC.RECONVERGENT B3 ;  /* 0x0000000000037941 */ /* 0x000fea0003800200 */
.L_x_51:
[----:B------:R0:W-:Y:S02]  /*17e0*/  STS [R5+0x21c], R18 ;  /* 0x00021c1205007388 */ /* 0x0001e40000000800 */
.L_x_50:
[----:B------:R-:W-:Y:S05]  /*17f0*/  BSYNC.RECONVERGENT B2 ;  /* 0x0000000000027941 */ /* 0x000fea0003800200 */
.L_x_49:
[----:B------:R-:W-:Y:S01]  /*1800*/  BAR.SYNC.DEFER_BLOCKING 0x0 ;  /* 0x0000000000007b1d */ /* 0x000fe20000010000 */
[----:B------:R-:W-:-:S05]  /*1810*/  VIMNMX R24, PT, PT, R27, R24, !PT ;  /* 0x000000181b187248 */ /* 0x000fca0007fe0100 */
[----:B------:R-:W5:Y:S01]  /*1820*/  LDCU UR4, c[0x0][0x388] ;  /* 0x00007100ff0477ac */ /* 0x000f620008000800 */
[----:B------:R-:W-:Y:S01]  /*1830*/  BSSY.RECONVERGENT B0, `(.L_x_53) ;  /* 0x000000e000007945 */ /* 0x000fe20003800200 */
[----:B------:R-:W-:Y:S08]  /*1840*/  BAR.SYNC.DEFER_BLOCKING 0x0 ;  /* 0x0000000000007b1d */ /* 0x000ff00000010000 */
[----:B------:R-:W-:Y:S01]  /*1850*/  BAR.SYNC.DEFER_BLOCKING 0x0 ;  /* 0x0000000000007b1d */ /* 0x000fe20000010000 */
[----:B-----5:R-:W-:-:S13]  /*1860*/  ISETP.GE.AND P2, PT, R24, UR4, PT ;  /* 0x0000000418007c0c */ /* 0x020fda000bf46270 */
[----:B------:R-:W-:Y:S05]  /*1870*/  @P2 BRA `(.L_x_54) ;  /* 0x0000000000242947 */ /* 0x000fea0003800000 */
[----:B------:R-:W-:Y:S01]  /*1880*/  ISETP.NE.AND P2, PT, R13, RZ, PT ;  /* 0x000000ff0d00720c */ /* 0x000fe20003f45270 */
[----:B------:R-:W-:Y:S01]  /*1890*/  IMAD.MOV.U32 R3, RZ, RZ, RZ ;  /* 0x000000ffff037224 */ /* 0x000fe200078e00ff */
[----:B0123--:R-:W0:Y:S01]  /*18a0*/  LDC.64 R18, c[0x0][0x380] ;  /* 0x0000e000ff127b82 */ /* 0x00fe220000000a00 */
[----:B------:R-:W-:-:S05]  /*18b0*/  LEA R0, R25, R16, 0x3 ;  /* 0x0000001019007211 */ /* 0x000fca00078e18ff */
[----:B------:R-:W-:-:S04]  /*18c0*/  IMAD R21, R27, UR4, R0 ;  /* 0x000000041b157c24 */ /* 0x000fc8000f8e0200 */
[----:B------:R-:W-:Y:S01]  /*18d0*/  IMAD R21, R21, 0x20, R12 ;  /* 0x0000002015157824 */ /* 0x000fe200078e020c */
[----:B------:R-:W1:Y:S03]  /*18e0*/  @!P2 LDS R3, [R9+0x200] ;  /* 0x000200000903a984 */ /* 0x000e660000000800 */
[----:B0-----:R-:W-:-:S05]  /*18f0*/  IMAD.WIDE R18, R21, 0x4, R18 ;  /* 0x0000000415127825 */ /* 0x001fca00078e0212 */
[----:B-1----:R0:W-:Y:S02]  /*1900*/  STG.E desc[UR6][R18.64], R3 ;  /* 0x0000000312007986 */ /* 0x0021e4000c101906 */
.L_x_54:
[----:B------:R-:W-:Y:S05]  /*1910*/  BSYNC.RECONVERGENT B0 ;  /* 0x0000000000007941 */ /* 0x000fea0003800200 */
.L_x_53:
[----:B------:R-:W-:Y:S01]  /*1920*/  VIADD R25, R25, 0x1 ;  /* 0x0000000119197836 */ /* 0x000fe20000000000 */
[----:B------:R-:W-:Y:S04]  /*1930*/  BAR.SYNC.DEFER_BLOCKING 0x0 ;  /* 0x0000000000007b1d */ /* 0x000fe80000010000 */
[----:B------:R-:W-:-:S13]  /*1940*/  ISETP.NE.AND P2, PT, R25, R10, PT ;  /* 0x0000000a1900720c */ /* 0x000fda0003f45270 */
[----:B------:R-:W-:Y:S05]  /*1950*/  @P2 BRA `(.L_x_55) ;  /* 0xffffffe800942947 */ /* 0x000fea000383ffff */
.L_x_1:
[----:B------:R-:W-:Y:S01]  /*1960*/  BSSY.RECONVERGENT B0, `(.L_x_56) ;  /* 0x0000015000007945 */ /* 0x000fe20003800200 */
[C---:B------:R-:W-:Y:S01]  /*1970*/  LEA R27, R10.reuse, R15, 0x3 ;  /* 0x0000000f0a1b7211 */ /* 0x040fe200078e18ff */
[----:B------:R-:W-:Y:S02]  /*1980*/  IMAD R26, R10, 0x8, R16 ;  /* 0x000000080a1a7824 */ /* 0x000fe400078e0210 */
[----:B------:R-:W-:Y:S05]  /*1990*/  @!P3 BRA `(.L_x_57) ;  /* 0x000000000044b947 */ /* 0x000fea0003800000 */
[----:B------:R-:W5:Y:S01]  /*19a0*/  LDC R21, c[0x0][0x388] ;  /* 0x0000e200ff157b82 */ /* 0x000f620000000800 */
[----:B------:R-:W-:-:S07]  /*19b0*/  ISETP.GT.U32.AND P2, PT, R16, R15, PT ;  /* 0x0000000f1000720c */ /* 0x000fce0003f44070 */
[----:B0123--:R-:W0:Y:S01]  /*19c0*/  LDC.64 R18, c[0x0][0x380] ;  /* 0x0000e000ff127b82 */ /* 0x00fe220000000a00 */
[----:B-----5:R-:W-:-:S04]  /*19d0*/  IMAD R3, R27, R21, R26 ;  /* 0x000000151b037224 */ /* 0x020fc800078e021a */
[----:B------:R-:W-:-:S04]  /*19e0*/  IMAD R3, R3, 0x20, R12 ;  /* 0x0000002003037824 */ /* 0x000fc800078e020c */
[----:B0-----:R-:W-:Y:S01]  /*19f0*/  IMAD.WIDE R18, R3, 0x4, R18 ;  /* 0x0000000403127825 */ /* 0x001fe200078e0212 */
[----:B------:R-:W-:Y:S06]  /*1a00*/  @P2 BRA `(.L_x_58) ;  /* 0x0000000000242947 */ /* 0x000fec0003800000 */
[----:B------:R-:W-:Y:S01]  /*1a10*/  VIMNMX R0, PT, PT, R27, R26, !PT ;  /* 0x0000001a1b007248 */ /* 0x000fe20007fe0100 */
[----:B------:R-:W-:Y:S03]  /*1a20*/  BSSY.RECONVERGENT B1, `(.L_x_59) ;  /* 0x0000005000017945 */ /* 0x000fe60003800200 */
[----:B------:R-:W-:Y:S01]  /*1a30*/  ISETP.GE.AND P2, PT, R0, R21, PT ;  /* 0x000000150000720c */ /* 0x000fe20003f46270 */
[----:B------:R-:W-:-:S12]  /*1a40*/  HFMA2 R0, -RZ, RZ, 0, 0 ;  /* 0x00000000ff007431 */ /* 0x000fd800000001ff */
[----:B------:R-:W-:Y:S05]  /*1a50*/  @P2 BRA `(.L_x_60) ;  /* 0x0000000000042947 */ /* 0x000fea0003800000 */
[----:B------:R0:W5:Y:S02]  /*1a60*/  LDG.E R0, desc[UR6][R18.64] ;  /* 0x0000000612007981 */ /* 0x000164000c1e1900 */
.L_x_60:
[----:B------:R-:W-:Y:S05]  /*1a70*/  BSYNC.RECONVERGENT B1 ;  /* 0x0000000000017941 */ /* 0x000fea0003800200 */
.L_x_59:
[----:B-----5:R1:W-:Y:S01]  /*1a80*/  STS [R9], R0 ;  /* 0x0000000009007388 */ /* 0x0203e20000000800 */
[----:B------:R-:W-:Y:S05]  /*1a90*/  BRA `(.L_x_57) ;  /* 0x0000000000047947 */ /* 0x000fea0003800000 */
.L_x_58:
[----:B------:R0:W-:Y:S02]  /*1aa0*/  STS [R9], RZ ;  /* 0x000000ff09007388 */ /* 0x0001e40000000800 */
.L_x_57:
[----:B------:R-:W-:Y:S05]  /*1ab0*/  BSYNC.RECONVERGENT B0 ;  /* 0x0000000000007941 */ /* 0x000fea0003800200 */
.L_x_56:
[----:B------:R-:W-:Y:S01]  /*1ac0*/  BAR.SYNC.DEFER_BLOCKING 0x0 ;  /* 0x0000000000007b1d */ /* 0x000fe20000010000 */
[----:B------:R-:W-:-:S13]  /*1ad0*/  ISETP.NE.AND P2, PT, R10, RZ, PT ;  /* 0x000000ff0a00720c */ /* 0x000fda0003f45270 */
[----:B------:R-:W-:Y:S05]  /*1ae0*/  @!P2 BRA `(.L_x_61) ;  /* 0x000000080074a947 */ /* 0x000fea0003800000 */
[----:B------:R-:W-:Y:S01]  /*1af0*/  ISETP.NE.AND P2, PT, R10, 0x1, PT ;  /* 0x000000010a00780c */ /* 0x000fe20003f45270 */
[----:B0-----:R-:W-:-:S12]  /*1b00*/  IMAD.MOV.U32 R3, RZ, RZ, RZ ;  /* 0x000000ffff037224 */ /* 0x001fd800078e00ff */
[----:B------:R-:W-:Y:S05]  /*1b10*/  @!P2 BRA `(.L_x_62) ;  /* 0x000000040098a947 */ /* 0x000fea0003800000 */
[----:B------:R-:W-:Y:S01]  /*1b20*/  IMAD.MOV.U32 R3, RZ, RZ, RZ ;  /* 0x000000ffff037224 */ /* 0x000fe200078e00ff */
[----:B-1----:R-:W-:-:S07]  /*1b30*/  LOP3.LUT R0, R10, 0x7ffffffe, RZ, 0xc0, !PT ;  /* 0x7ffffffe0a007812 */ /* 0x002fce00078ec0ff */
.L_x_75:
[----:B------:R-:W-:Y:S01]  /*1b40*/  BSSY.RECONVERGENT B0, `(.L_x_63) ;  /* 0x0000010000007945 */ /* 0x000fe20003800200 */
[----:B------:R-:W-:-:S03]  /*1b50*/  LEA R20, R3, R16, 0x3 ;  /* 0x0000001003147211 */ /* 0x000fc600078e18ff */
[----:B01----:R-:W-:Y:S05]  /*1b60*/  @!P3 BRA `(.L_x_64) ;  /* 0x000000000034b947 */ /* 0x003fea0003800000 */
[----:B------:R-:W0:Y:S01]  /*1b70*/  LDC R21, c[0x0][0x388] ;  /* 0x0000e200ff157b82 */ /* 0x000e220000000800 */
[----:B--23--:R-:W-:Y:S01]  /*1b80*/  VIMNMX R18, PT, PT, R27, R20, !PT ;  /* 0x000000141b127248 */ /* 0x00cfe20007fe0100 */
[----:B------:R-:W-:Y:S03]  /*1b90*/  BSSY.RECONVERGENT B1, `(.L_x_65) ;  /* 0x0000009000017945 */ /* 0x000fe60003800200 */
[----:B0-----:R-:W-:Y:S01]  /*1ba0*/  ISETP.GE.AND P2, PT, R18, R21, PT ;  /* 0x000000151200720c */ /* 0x001fe20003f46270 */
[----:B------:R-:W-:-:S12]  /*1bb0*/  IMAD.MOV.U32 R18, RZ, RZ, RZ ;  /* 0x000000ffff127224 */ /* 0x000fd800078e00ff */
[----:B------:R-:W-:Y:S05]  /*1bc0*/  @P2 BRA `(.L_x_66) ;  /* 0x0000000000142947 */ /* 0x000fea0003800000 */
[----:B------:R-:W0:Y:S01]  /*1bd0*/  LDC.64 R18, c[0x0][0x380] ;  /* 0x0000e000ff127b82 */ /* 0x000e220000000a00 */
[----:B------:R-:W-:-:S04]  /*1be0*/  IMAD R21, R27, R21, R20 ;  /* 0x000000151b157224 */ /* 0x000fc800078e0214 */
[----:B------:R-:W-:-:S04]  /*1bf0*/  IMAD R21, R21, 0x20, R12 ;  /* 0x0000002015157824 */ /* 0x000fc800078e020c */
[----:B0-----:R-:W-:-:S06]  /*1c00*/  IMAD.WIDE R18, R21, 0x4, R18 ;  /* 0x0000000415127825 */ /* 0x001fcc00078e0212 */
[----:B------:R0:W5:Y:S02]  /*1c10*/  LDG.E R18, desc[UR6][R18.64] ;  /* 0x0000000612127981 */ /* 0x000164000c1e1900 */
.L_x_66:
[----:B------:R-:W-:Y:S05]  /*1c20*/  BSYNC.RECONVERGENT B1 ;  /* 0x0000000000017941 */ /* 0x000fea0003800200 */
.L_x_65:
[----:B-----5:R1:W-:Y:S02]  /*1c30*/  STS [R9+0x100], R18 ;  /* 0x0001001209007388 */ /* 0x0203e40000000800 */
.L_x_64:
[----:B------:R-:W-:Y:S05]  /*1c40*/  BSYNC.RECONVERGENT B0 ;  /* 0x0000000000007941 */ /* 0x000fea0003800200 */
.L_x_63:
[----:B------:R-:W-:Y:S01]  /*1c50*/  BAR.SYNC.DEFER_BLOCKING 0x0 ;  /* 0x0000000000007b1d */ /* 0x000fe20000010000 */
[----:B------:R-:W-:-:S05]  /*1c60*/  ISETP.GT.U32.AND P4, PT, R16, R15, PT ;  /* 0x0000000f1000720c */ /* 0x000fca0003f84070 */
[----:B------:R-:W-:Y:S08]  /*1c70*/  BSSY.RECONVERGENT B0, `(.L_x_67) ;  /* 0x000001c000007945 */ /* 0x000ff00003800200 */
[----:B------:R-:W-:Y:S05]  /*1c80*/  @P4 BRA `(.L_x_68) ;  /* 0x0000000000684947 */ /* 0x000fea0003800000 */
[----:B-123--:R-:W-:Y:S04]  /*1c90*/  LDS R18, [R9] ;  /* 0x0000000009127984 */ /* 0x00efe80000000800 */
[----:B0-----:R-:W-:Y:S04]  /*1ca0*/  LDS R19, [R5+0x100] ;  /* 0x0001000005137984 */ /* 0x001fe80000000800 */
        /* <DEDUP_REMOVED lines=23> */
[----:B------:R0:W-:Y:S02]  /*1e20*/  STS [R9], R18 ;  /* 0x0000001209007388 */ /* 0x0001e40000000800 */
.L_x_68:
[----:B------:R-:W-:Y:S05]  /*1e30*/  BSYNC.RECONVERGENT B0 ;  /* 0x0000000000007941 */ /* 0x000fea0003800200 */
.L_x_67:
[----:B------:R-:W-:Y:S06]  /*1e40*/  BAR.SYNC.DEFER_BLOCKING 0x0 ;  /* 0x0000000000007b1d */ /* 0x000fec0000010000 */
[----:B------:R-:W-:Y:S04]  /*1e50*/  BSSY.RECONVERGENT B0, `(.L_x_69) ;  /* 0x000000f000007945 */ /* 0x000fe80003800200 */
[----:B------:R-:W-:Y:S05]  /*1e60*/  @!P3 BRA `(.L_x_70) ;  /* 0x000000000034b947 */ /* 0x000fea0003800000 */
[----:B------:R-:W5:Y:S01]  /*1e70*/  LDC R21, c[0x0][0x388] ;  /* 0x0000e200ff157b82 */ /* 0x000f620000000800 */
[----:B0123--:R-:W-:Y:S01]  /*1e80*/  VIADDMNMX R18, R20, 0x8, R27, !PT ;  /* 0x0000000814127846 */ /* 0x00ffe2000780011b */
[----:B------:R-:W-:Y:S03]  /*1e90*/  BSSY.RECONVERGENT B1, `(.L_x_71) ;  /* 0x0000009000017945 */ /* 0x000fe60003800200 */
[----:B-----5:R-:W-:Y:S02]  /*1ea0*/  ISETP.GE.AND P2, PT, R18, R21, PT ;  /* 0x000000151200720c */ /* 0x020fe40003f46270 */
[----:B------:R-:W-:-:S11]  /*1eb0*/  MOV R18, RZ ;  /* 0x000000ff00127202 */ /* 0x000fd60000000f00 */
[----:B------:R-:W-:Y:S05]  /*1ec0*/  @P2 BRA `(.L_x_72) ;  /* 0x0000000000142947 */ /* 0x000fea0003800000 */
[----:B------:R-:W0:Y:S01]  /*1ed0*/  LDC.64 R18, c[0x0][0x380] ;  /* 0x0000e000ff127b82 */ /* 0x000e220000000a00 */
[----:B------:R-:W-:-:S04]  /*1ee0*/  IMAD R21, R27, R21, R20 ;  /* 0x000000151b157224 */ /* 0x000fc800078e0214 */
[----:B------:R-:W-:-:S04]  /*1ef0*/  IMAD R21, R21, 0x20, R12 ;  /* 0x0000002015157824 */ /* 0x000fc800078e020c */
[----:B0-----:R-:W-:-:S06]  /*1f00*/  IMAD.WIDE R18, R21, 0x4, R18 ;  /* 0x0000000415127825 */ /* 0x001fcc00078e0212 */
[----:B------:R0:W5:Y:S02]  /*1f10*/  LDG.E R18, desc[UR6][R18.64+0x400] ;  /* 0x0004000612127981 */ /* 0x000164000c1e1900 */
.L_x_72:
[----:B------:R-:W-:Y:S05]  /*1f20*/  BSYNC.RECONVERGENT B1 ;  /* 0x0000000000017941 */ /* 0x000fea0003800200 */
.L_x_71:
[----:B-----5:R1:W-:Y:S02]  /*1f30*/  STS [R9+0x100], R18 ;  /* 0x0001001209007388 */ /* 0x0203e40000000800 */
.L_x_70:
[----:B------:R-:W-:Y:S05]  /*1f40*/  BSYNC.RECONVERGENT B0 ;  /* 0x0000000000007941 */ /* 0x000fea0003800200 */
.L_x_69:
[----:B------:R-:W-:Y:S06]  /*1f50*/  BAR.SYNC.DEFER_BLOCKING 0x0 ;  /* 0x0000000000007b1d */ /* 0x000fec0000010000 */
[----:B------:R-:W-:Y:S04]  /*1f60*/  BSSY.RECONVERGENT B0, `(.L_x_73) ;  /* 0x000001c000007945 */ /* 0x000fe80003800200 */
[----:B------:R-:W-:Y:S05]  /*1f70*/  @P4 BRA `(.L_x_74) ;  /* 0x0000000000684947 */ /* 0x000fea0003800000 */
[----:B0123--:R-:W-:Y:S04]  /*1f80*/  LDS R18, [R9] ;  /* 0x0000000009127984 */ /* 0x00ffe80000000800 */
[----:B------:R-:W-:Y:S04]  /*1f90*/  LDS R19, [R5+0x100] ;  /* 0x0001000005137984 */ /* 0x000fe80000000800 */
[----:B------:R-:W0:Y:S04]  /*1fa0*/  LDS R20, [R4+0x100] ;  /* 0x0001000004147984 */ /* 0x000e280000000800 */
[----:B------:R-:W-:Y:S04]  /*1fb0*/  LDS R21, [R5+0x104] ;  /* 0x0001040005157984 */ /* 0x000fe80000000800 */
[----:B------:R-:W1:Y:S04]  /*1fc0*/  LDS R22, [R4+0x104] ;  /* 0x0001040004167984 */ /* 0x000e680000000800 */
[----:B------:R-:W-:Y:S04]  /*1fd0*/  LDS R23, [R4+0x108] ;  /* 0x0001080004177984 */ /* 0x000fe80000000800 */
[----:B------:R-:W-:Y:S04]  /*1fe0*/  LDS R25, [R5+0x10c] ;  /* 0x00010c0005197984 */ /* 0x000fe80000000800 */
[----:B------:R-:W-:Y:S01]  /*1ff0*/  LDS R24, [R4+0x11c] ;  /* 0x00011c0004187984 */ /* 0x000fe20000000800 */
[----:B0-----:R-:W-:-:S03]  /*2000*/  FFMA R18, -R19, R20, R18 ;  /* 0x0000001413127223 */ /* 0x001fc60000000112 */
[----:B------:R-:W0:Y:S04]  /*2010*/  LDS R20, [R5+0x108] ;  /* 0x0001080005147984 */ /* 0x000e280000000800 */
[----:B------:R-:W-:Y:S01]  /*2020*/  LDS R19, [R4+0x110] ;  /* 0x0001100004137984 */ /* 0x000fe20000000800 */
[----:B-1----:R-:W-:-:S03]  /*2030*/  FFMA R21, -R21, R22, R18 ;  /* 0x0000001615157223 */ /* 0x002fc60000000112 */
[----:B------:R-:W1:Y:S04]  /*2040*/  LDS R22, [R4+0x10c] ;  /* 0x00010c0004167984 */ /* 0x000e680000000800 */
[----:B------:R-:W2:Y:S01]  /*2050*/  LDS R18, [R5+0x110] ;  /* 0x0001100005127984 */ /* 0x000ea20000000800 */
[----:B0-----:R-:W-:-:S03]  /*2060*/  FFMA R20, -R20, R23, R21 ;  /* 0x0000001714147223 */ /* 0x001fc60000000115 */
[----:B------:R-:W-:Y:S04]  /*2070*/  LDS R21, [R5+0x114] ;  /* 0x0001140005157984 */ /* 0x000fe80000000800 */
[----:B------:R-:W-:Y:S01]  /*2080*/  LDS R23, [R5+0x11c] ;  /* 0x00011c0005177984 */ /* 0x000fe20000000800 */
[----:B-1----:R-:W-:-:S03]  /*2090*/  FFMA R25, -R25, R22, R20 ;  /* 0x0000001619197223 */ /* 0x002fc60000000114 */
[----:B------:R-:W0:Y:S01]  /*20a0*/  LDS R20, [R4+0x114] ;  /* 0x0001140004147984 */ /* 0x000e220000000800 */
[----:B--2---:R-:W-:-:S03]  /*20b0*/  FFMA R18, -R18, R19, R25 ;  /* 0x0000001312127223 */ /* 0x004fc60000000119 */
[----:B------:R-:W-:Y:S04]  /*20c0*/  LDS R19, [R5+0x118] ;  /* 0x0001180005137984 */ /* 0x000fe80000000800 */
[----:B------:R-:W1:Y:S01]  /*20d0*/  LDS R22, [R4+0x118] ;  /* 0x0001180004167984 */ /* 0x000e620000000800 */
[----:B0-----:R-:W-:-:S04]  /*20e0*/  FFMA R18, -R21, R20, R18 ;  /* 0x0000001415127223 */ /* 0x001fc80000000112 */
[----:B-1----:R-:W-:-:S04]  /*20f0*/  FFMA R18, -R19, R22, R18 ;  /* 0x0000001613127223 */ /* 0x002fc80000000112 */
[----:B------:R-:W-:-:S05]  /*2100*/  FFMA R18, -R23, R24, R18 ;  /* 0x0000001817127223 */ /* 0x000fca0000000112 */
[----:B------:R0:W-:Y:S02]  /*2110*/  STS [R9], R18 ;  /* 0x0000001209007388 */ /* 0x0001e40000000800 */
.L_x_74:
[----:B------:R-:W-:Y:S05]  /*2120*/  BSYNC.RECONVERGENT B0 ;  /* 0x0000000000007941 */ /* 0x000fea0003800200 */
.L_x_73:
[----:B------:R-:W-:Y:S01]  /*2130*/  VIADD R3, R3, 0x2 ;  /* 0x0000000203037836 */ /* 0x000fe20000000000 */
[----:B------:R-:W-:Y:S04]  /*2140*/  BAR.SYNC.DEFER_BLOCKING 0x0 ;  /* 0x0000000000007b1d */ /* 0x000fe80000010000 */
[----:B------:R-:W-:-:S13]  /*2150*/  ISETP.NE.AND P2, PT, R3, R0, PT ;  /* 0x000000000300720c */ /* 0x000fda0003f45270 */
[----:B------:R-:W-:Y:S05]  /*2160*/  @P2 BRA `(.L_x_75) ;  /* 0xfffffff800742947 */ /* 0x000fea000383ffff */
[----:B------:R-:W-:-:S07]  /*2170*/  SHF.L.U32 R3, R0, 0x3, RZ ;  /* 0x0000000300037819 */ /* 0x000fce00000006ff */
.L_x_62:
[----:B-1----:R-:W-:-:S04]  /*2180*/  LOP3.LUT R0, R10, 0x1, RZ, 0xc0, !PT ;  /* 0x000000010a007812 */ /* 0x002fc800078ec0ff */
[----:B------:R-:W-:-:S13]  /*2190*/  ISETP.NE.U32.AND P2, PT, R0, 0x1, PT ;  /* 0x000000010000780c */ /* 0x000fda0003f45070 */
[----:B------:R-:W-:Y:S05]  /*21a0*/  @P2 BRA `(.L_x_61) ;  /* 0x0000000000c42947 */ /* 0x000fea0003800000 */
[----:B------:R-:W-:Y:S04]  /*21b0*/  BSSY.RECONVERGENT B0, `(.L_x_76) ;  /* 0x0000010000007945 */ /* 0x000fe80003800200 */
[----:B------:R-:W-:Y:S05]  /*21c0*/  @!P3 BRA `(.L_x_77) ;  /* 0x000000000038b947 */ /* 0x000fea0003800000 */
[----:B------:R-:W1:Y:S01]  /*21d0*/  LDCU UR4, c[0x0][0x388] ;  /* 0x00007100ff0477ac */ /* 0x000e620008000800 */
[----:B------:R-:W-:Y:S01]  /*21e0*/  IMAD.IADD R0, R16, 0x1, R3 ;  /* 0x0000000110007824 */ /* 0x000fe200078e0203 */
[----:B------:R-:W-:Y:S01]  /*21f0*/  BSSY.RECONVERGENT B1, `(.L_x_78) ;  /* 0x000000a000017945 */ /* 0x000fe20003800200 */
[----:B0-23--:R-:W-:-:S03]  /*2200*/  IMAD.MOV.U32 R18, RZ, RZ, RZ ;  /* 0x000000ffff127224 */ /* 0x00dfc600078e00ff */
[----:B------:R-:W-:-:S04]  /*2210*/  VIMNMX R3, PT, PT, R27, R0, !PT ;  /* 0x000000001b037248 */ /* 0x000fc80007fe0100 */
[----:B-1----:R-:W-:Y:S01]  /*2220*/  ISETP.GE.AND P2, PT, R3, UR4, PT ;  /* 0x0000000403007c0c */ /* 0x002fe2000bf46270 */
[----:B------:R-:W-:-:S12]  /*2230*/  IMAD R3, R27, UR4, R0 ;  /* 0x000000041b037c24 */ /* 0x000fd8000f8e0200 */
[----:B------:R-:W-:Y:S05]  /*2240*/  @P2 BRA `(.L_x_79) ;  /* 0x0000000000102947 */ /* 0x000fea0003800000 */
[----:B------:R-:W0:Y:S01]  /*2250*/  LDC.64 R18, c[0x0][0x380] ;  /* 0x0000e000ff127b82 */ /* 0x000e220000000a00 */
[----:B------:R-:W-:-:S05]  /*2260*/  LEA R3, R3, R12, 0x5 ;  /* 0x0000000c03037211 */ /* 0x000fca00078e28ff */
[----:B0-----:R-:W-:-:S06]  /*2270*/  IMAD.WIDE R18, R3, 0x4, R18 ;  /* 0x0000000403127825 */ /* 0x001fcc00078e0212 */
[----:B------:R0:W5:Y:S02]  /*2280*/  LDG.E R18, desc[UR6][R18.64] ;  /* 0x0000000612127981 */ /* 0x000164000c1e1900 */
.L_x_79:
[----:B------:R-:W-:Y:S05]  /*2290*/  BSYNC.RECONVERGENT B1 ;  /* 0x0000000000017941 */ /* 0x000fea0003800200 */
.L_x_78:
[----:B-----5:R1:W-:Y:S02]  /*22a0*/  STS [R9+0x100], R18 ;  /* 0x0001001209007388 */ /* 0x0203e40000000800 */
.L_x_77:
[----:B------:R-:W-:Y:S05]  /*22b0*/  BSYNC.RECONVERGENT B0 ;  /* 0x0000000000007941 */ /* 0x000fea0003800200 */
.L_x_76:
[----:B------:R-:W-:Y:S01]  /*22c0*/  BAR.SYNC.DEFER_BLOCKING 0x0 ;  /* 0x0000000000007b1d */ /* 0x000fe20000010000 */
[----:B------:R-:W-:-:S05]  /*22d0*/  ISETP.GT.U32.AND P2, PT, R16, R15, PT ;  /* 0x0000000f1000720c */ /* 0x000fca0003f44070 */
[----:B------:R-:W-:Y:S08]  /*22e0*/  BSSY.RECONVERGENT B0, `(.L_x_80) ;  /* 0x000001c000007945 */ /* 0x000ff00003800200 */
[----:B------:R-:W-:Y:S05]  /*22f0*/  @P2 BRA `(.L_x_81) ;  /* 0x0000000000682947 */ /* 0x000fea0003800000 */
[----:B------:R-:W-:Y:S04]  /*2300*/  LDS R20, [R9] ;  /* 0x0000000009147984 */ /* 0x000fe80000000800 */
[----:B------:R-:W-:Y:S04]  /*2310*/  LDS R21, [R5+0x100] ;  /* 0x0001000005157984 */ /* 0x000fe80000000800 */
[----:B------:R-:W5:Y:S04]  /*2320*/  LDS R22, [R4+0x100] ;  /* 0x0001000004167984 */ /* 0x000f680000000800 */
[----:B------:R-:W-:Y:S04]  /*2330*/  LDS R23, [R5+0x104] ;  /* 0x0001040005177984 */ /* 0x000fe80000000800 */
[----:B------:R-:W4:Y:S04]  /*2340*/  LDS R24, [R4+0x104] ;  /* 0x0001040004187984 */ /* 0x000f280000000800 */
[----:B0-----:R-:W-:Y:S04]  /*2350*/  LDS R19, [R5+0x108] ;  /* 0x0001080005137984 */ /* 0x001fe80000000800 */
[----:B-123--:R-:W0:Y:S04]  /*2360*/  LDS R18, [R4+0x108] ;  /* 0x0001080004127984 */ /* 0x00ee280000000800 */
[----:B------:R-:W-:Y:S04]  /*2370*/  LDS R0, [R5+0x10c] ;  /* 0x00010c0005007984 */ /* 0x000fe80000000800 */
[----:B------:R-:W1:Y:S01]  /*2380*/  LDS R3, [R4+0x10c] ;  /* 0x00010c0004037984 */ /* 0x000e620000000800 */
[----:B-----5:R-:W-:-:S03]  /*2390*/  FFMA R20, -R21, R22, R20 ;  /* 0x0000001615147223 */ /* 0x020fc60000000114 */
[----:B------:R-:W-:Y:S04]  /*23a0*/  LDS R21, [R5+0x110] ;  /* 0x0001100005157984 */ /* 0x000fe80000000800 */
[----:B------:R-:W-:Y:S01]  /*23b0*/  LDS R22, [R4+0x118] ;  /* 0x0001180004167984 */ /* 0x000fe20000000800 */
[----:B----4-:R-:W-:-:S03]  /*23c0*/  FFMA R24, -R23, R24, R20 ;  /* 0x0000001817187223 */ /* 0x010fc60000000114 */
[----:B------:R-:W2:Y:S01]  /*23d0*/  LDS R20, [R4+0x110] ;  /* 0x0001100004147984 */ /* 0x000ea20000000800 */
[----:B0-----:R-:W-:-:S03]  /*23e0*/  FFMA R23, -R19, R18, R24 ;  /* 0x0000001213177223 */ /* 0x001fc60000000118 */
[----:B------:R-:W-:Y:S04]  /*23f0*/  LDS R18, [R5+0x114] ;  /* 0x0001140005127984 */ /* 0x000fe80000000800 */
[----:B------:R-:W0:Y:S01]  /*2400*/  LDS R19, [R4+0x114] ;  /* 0x0001140004137984 */ /* 0x000e220000000800 */
[----:B-1----:R-:W-:-:S03]  /*2410*/  FFMA R0, -R0, R3, R23 ;  /* 0x0000000300007223 */ /* 0x002fc60000000117 */
[----:B------:R-:W1:Y:S04]  /*2420*/  LDS R3, [R5+0x118] ;  /* 0x0001180005037984 */ /* 0x000e680000000800 */
[----:B------:R-:W-:Y:S04]  /*2430*/  LDS R24, [R5+0x11c] ;  /* 0x00011c0005187984 */ /* 0x000fe80000000800 */
[----:B------:R-:W3:Y:S01]  /*2440*/  LDS R23, [R4+0x11c] ;  /* 0x00011c0004177984 */ /* 0x000ee20000000800 */
[----:B--2---:R-:W-:-:S04]  /*2450*/  FFMA R21, -R21, R20, R0 ;  /* 0x0000001415157223 */ /* 0x004fc80000000100 */
[----:B0-----:R-:W-:-:S04]  /*2460*/  FFMA R18, -R18, R19, R21 ;  /* 0x0000001312127223 */ /* 0x001fc80000000115 */
[----:B-1----:R-:W-:-:S04]  /*2470*/  FFMA R3, -R3, R22, R18 ;  /* 0x0000001603037223 */ /* 0x002fc80000000112 */
[----:B---3--:R-:W-:-:S05]  /*2480*/  FFMA R24, -R24, R23, R3 ;  /* 0x0000001718187223 */ /* 0x008fca0000000103 */
[----:B------:R0:W-:Y:S02]  /*2490*/  STS [R9], R24 ;  /* 0x0000001809007388 */ /* 0x0001e40000000800 */
.L_x_81:
[----:B------:R-:W-:Y:S05]  /*24a0*/  BSYNC.RECONVERGENT B0 ;  /* 0x0000000000007941 */ /* 0x000fea0003800200 */
.L_x_80:
[----:B------:R-:W-:Y:S06]  /*24b0*/  BAR.SYNC.DEFER_BLOCKING 0x0 ;  /* 0x0000000000007b1d */ /* 0x000fec0000010000 */
.L_x_61:
[C---:B------:R-:W-:Y:S01]  /*24c0*/  ISETP.NE.AND P2, PT, R16.reuse, RZ, PT ;  /* 0x000000ff1000720c */ /* 0x040fe20003f45270 */
[----:B------:R-:W-:Y:S03]  /*24d0*/  BSSY.RECONVERGENT B0, `(.L_x_82) ;  /* 0x0000012000007945 */ /* 0x000fe60003800200 */
[----:B------:R-:W-:-:S13]  /*24e0*/  ISETP.NE.OR P2, PT, R16, R15, P2 ;  /* 0x0000000f1000720c */ /* 0x000fda0001745670 */
[----:B------:R-:W-:Y:S05]  /*24f0*/  @P2 BRA `(.L_x_83) ;  /* 0x00000000003c2947 */ /* 0x000fea0003800000 */
[----:B-1----:R-:W0:Y:S01]  /*2500*/  LDS R0, [R7] ;  /* 0x0000000007007984 */ /* 0x002e220000000800 */
[----:B------:R-:W-:Y:S01]  /*2510*/  BSSY.RECONVERGENT B1, `(.L_x_84) ;  /* 0x000000c000017945 */ /* 0x000fe20003800200 */
[----:B0-23--:R-:W-:Y:S01]  /*2520*/  VIADD R18, R0, 0xf3000000 ;  /* 0xf300000000127836 */ /* 0x00dfe20000000000 */
[----:B------:R0:W1:Y:S04]  /*2530*/  MUFU.RSQ R3, R0 ;  /* 0x0000000000037308 */ /* 0x0000680000001400 */
[----:B------:R-:W-:-:S13]  /*2540*/  ISETP.GT.U32.AND P2, PT, R18, 0x727fffff, PT ;  /* 0x727fffff1200780c */ /* 0x000fda0003f44070 */
[----:B01----:R-:W-:Y:S05]  /*2550*/  @!P2 BRA `(.L_x_85) ;  /* 0x00000000000ca947 */ /* 0x003fea0003800000 */
[----:B------:R-:W-:-:S07]  /*2560*/  MOV R18, 0x2580 ;  /* 0x0000258000127802 */ /* 0x000fce0000000f00 */
[----:B----4-:R-:W-:Y:S05]  /*2570*/  CALL.REL.NOINC `($__internal_0_$__cuda_sm20_sqrt_rn_f32_slowpath) ;  /* 0x00000024002c7944 */ /* 0x010fea0003c00000 */
[----:B------:R-:W-:Y:S05]  /*2580*/  BRA `(.L_x_86) ;  /* 0x0000000000107947 */ /* 0x000fea0003800000 */
.L_x_85:
[----:B------:R-:W-:Y:S01]  /*2590*/  FMUL.FTZ R19, R0, R3 ;  /* 0x0000000300137220 */ /* 0x000fe20000410000 */
[----:B------:R-:W-:-:S03]  /*25a0*/  FMUL.FTZ R3, R3, 0.5 ;  /* 0x3f00000003037820 */ /* 0x000fc60000410000 */
[----:B------:R-:W-:-:S04]  /*25b0*/  FFMA R0, -R19, R19, R0 ;  /* 0x0000001313007223 */ /* 0x000fc80000000100 */
[----:B------:R-:W-:-:S07]  /*25c0*/  FFMA R0, R0, R3, R19 ;  /* 0x0000000300007223 */ /* 0x000fce0000000013 */
.L_x_86:
[----:B------:R-:W-:Y:S05]  /*25d0*/  BSYNC.RECONVERGENT B1 ;  /* 0x0000000000017941 */ /* 0x000fea0003800200 */
.L_x_84:
[----:B------:R0:W-:Y:S02]  /*25e0*/  STS [R7], R0 ;  /* 0x0000000007007388 */ /* 0x0001e40000000800 */
.L_x_83:
[----:B------:R-:W-:Y:S05]  /*25f0*/  BSYNC.RECONVERGENT B0 ;  /* 0x0000000000007941 */ /* 0x000fea0003800200 */
.L_x_82:
[----:B------:R-:W-:Y:S01]  /*2600*/  BAR.SYNC.DEFER_BLOCKING 0x0 ;  /* 0x0000000000007b1d */ /* 0x000fe20000010000 */
[----:B------:R-:W-:Y:S02]  /*2610*/  ISETP.NE.AND P2, PT, R16, RZ, PT ;  /* 0x000000ff1000720c */ /* 0x000fe40003f45270 */
[----:B------:R-:W-:-:S03]  /*2620*/  VIMNMX.U32 R25, PT, PT, R15, 0x8, PT ;  /* 0x000000080f197848 */ /* 0x000fc60003fe0000 */
[----:B------:R-:W-:Y:S01]  /*2630*/  BSSY.RECONVERGENT B2, `(.L_x_87) ;  /* 0x0000014000027945 */ /* 0x000fe20003800200 */
[----:B------:R-:W-:-:S04]  /*2640*/  ISETP.LE.U32.OR P2, PT, R25, R16, P2 ;  /* 0x000000101900720c */ /* 0x000fc80001743470 */
[----:B------:R-:W-:-:S13]  /*2650*/  ISETP.GT.U32.OR P2, PT, R15, 0x7, P2 ;  /* 0x000000070f00780c */ /* 0x000fda0001744470 */
[----:B------:R-:W-:Y:S05]  /*2660*/  @P2 BRA `(.L_x_88) ;  /* 0x0000000000402947 */ /* 0x000fea0003800000 */
[----:B0-----:R-:W2:Y:S01]  /*2670*/  LDS R3, [R8] ;  /* 0x0000000008037984 */ /* 0x001ea20000000800 */
[----:B------:R-:W-:Y:S03]  /*2680*/  BSSY.RECONVERGENT B3, `(.L_x_89) ;  /* 0x000000d000037945 */ /* 0x000fe60003800200 */
[----:B-1----:R-:W0:Y:S01]  /*2690*/  LDS R0, [R11+-0x200] ;  /* 0xfffe00000b007984 */ /* 0x002e220000000800 */
        /* <DEDUP_REMOVED lines=11> */
.L_x_90:
[----:B------:R-:W-:Y:S05]  /*2750*/  BSYNC.RECONVERGENT B3 ;  /* 0x0000000000037941 */ /* 0x000fea0003800200 */
.L_x_89:
[----:B------:R0:W-:Y:S02]  /*2760*/  STS [R11+-0x200], R18 ;  /* 0xfffe00120b007388 */ /* 0x0001e40000000800 */
.L_x_88:
[----:B------:R-:W-:Y:S05]  /*2770*/  BSYNC.RECONVERGENT B2 ;  /* 0x0000000000027941 */ /* 0x000fea0003800200 */
.L_x_87:
[----:B------:R-:W-:Y:S01]  /*2780*/  BAR.SYNC.DEFER_BLOCKING 0x0 ;  /* 0x0000000000007b1d */ /* 0x000fe20000010000 */
[----:B01----:R-:W-:-:S04]  /*2790*/  IADD3 R0, PT, PT, R16, -0x1, RZ ;  /* 0xffffffff10007810 */ /* 0x003fc80007ffe0ff */
[----:B------:R-:W-:Y:S01]  /*27a0*/  ISETP.GE.U32.AND P2, PT, R0, R15, PT ;  /* 0x0000000f0000720c */ /* 0x000fe20003f46070 */
[----:B------:R-:W-:Y:S03]  /*27b0*/  BSSY.RECONVERGENT B0, `(.L_x_91) ;  /* 0x000001a000007945 */ /* 0x000fe60003800200 */
[----:B------:R-:W-:-:S13]  /*27c0*/  ISETP.NE.OR P2, PT, R13, RZ, P2 ;  /* 0x000000ff0d00720c */ /* 0x000fda0001745670 */
[----:B------:R-:W-:Y:S04]  /*27d0*/  @!P2 LDS R0, [R4] ;  /* 0x000000000400a984 */ /* 0x000fe80000000800 */
[----:B------:R-:W-:Y:S04]  /*27e0*/  @!P2 LDS R3, [R2] ;  /* 0x000000000203a984 */ /* 0x000fe80000000800 */
[----:B------:R-:W0:Y:S02]  /*27f0*/  @!P2 LDS R19, [R11+-0x200] ;  /* 0xfffe00000b13a984 */ /* 0x000e240000000800 */
[----:B0-----:R-:W-:-:S05]  /*2800*/  @!P2 FFMA R0, -R0, R3, R19 ;  /* 0x000000030000a223 */ /* 0x001fca0000000113 */
[----:B------:R0:W-:Y:S01]  /*2810*/  @!P2 STS [R11+-0x200], R0 ;  /* 0xfffe00000b00a388 */ /* 0x0001e20000000800 */
[----:B------:R-:W-:Y:S01]  /*2820*/  BAR.SYNC.DEFER_BLOCKING 0x0 ;  /* 0x0000000000007b1d */ /* 0x000fe20000010000 */
[----:B------:R-:W-:-:S04]  /*2830*/  ISETP.NE.AND P2, PT, R16, 0x1, PT ;  /* 0x000000011000780c */ /* 0x000fc80003f45270 */
[----:B------:R-:W-:-:S13]  /*2840*/  ISETP.NE.OR P2, PT, R16, R15, P2 ;  /* 0x0000000f1000720c */ /* 0x000fda0001745670 */
[----:B0-----:R-:W-:Y:S05]  /*2850*/  @P2 BRA `(.L_x_92) ;  /* 0x00000000003c2947 */ /* 0x001fea0003800000 */
[----:B------:R-:W2:Y:S01]  /*2860*/  LDS R0, [R7] ;  /* 0x0000000007007984 */ /* 0x000ea20000000800 */
[----:B------:R-:W-:Y:S01]  /*2870*/  BSSY.RECONVERGENT B1, `(.L_x_93) ;  /* 0x000000c000017945 */ /* 0x000fe20003800200 */
[----:B--23--:R-:W-:Y:S01]  /*2880*/  VIADD R18, R0, 0xf3000000 ;  /* 0xf300000000127836 */ /* 0x00cfe20000000000 */
[----:B------:R0:W1:Y:S04]  /*2890*/  MUFU.RSQ R3, R0 ;  /* 0x0000000000037308 */ /* 0x0000680000001400 */
[----:B------:R-:W-:-:S13]  /*28a0*/  ISETP.GT.U32.AND P2, PT, R18, 0x727fffff, PT ;  /* 0x727fffff1200780c */ /* 0x000fda0003f44070 */
[----:B01----:R-:W-:Y:S05]  /*28b0*/  @!P2 BRA `(.L_x_94) ;  /* 0x00000000000ca947 */ /* 0x003fea0003800000 */
[----:B------:R-:W-:-:S07]  /*28c0*/  MOV R18, 0x28e0 ;  /* 0x000028e000127802 */ /* 0x000fce0000000f00 */
[----:B----4-:R-:W-:Y:S05]  /*28d0*/  CALL.REL.NOINC `($__internal_0_$__cuda_sm20_sqrt_rn_f32_slowpath) ;  /* 0x0000002000547944 */ /* 0x010fea0003c00000 */
[----:B------:R-:W-:Y:S05]  /*28e0*/  BRA `(.L_x_95) ;  /* 0x0000000000107947 */ /* 0x000fea0003800000 */
.L_x_94:
[----:B------:R-:W-:Y:S01]  /*28f0*/  FMUL.FTZ R19, R0, R3 ;  /* 0x0000000300137220 */ /* 0x000fe20000410000 */
[----:B------:R-:W-:-:S03]  /*2900*/  FMUL.FTZ R3, R3, 0.5 ;  /* 0x3f00000003037820 */ /* 0x000fc60000410000 */
[----:B------:R-:W-:-:S04]  /*2910*/  FFMA R0, -R19, R19, R0 ;  /* 0x0000001313007223 */ /* 0x000fc80000000100 */
[----:B------:R-:W-:-:S07]  /*2920*/  FFMA R0, R0, R3, R19 ;  /* 0x0000000300007223 */ /* 0x000fce0000000013 */
.L_x_95:
[----:B------:R-:W-:Y:S05]  /*2930*/  BSYNC.RECONVERGENT B1 ;  /* 0x0000000000017941 */ /* 0x000fea0003800200 */
.L_x_93:
[----:B------:R0:W-:Y:S02]  /*2940*/  STS [R7], R0 ;  /* 0x0000000007007388 */ /* 0x0001e40000000800 */
.L_x_92:
[----:B------:R-:W-:Y:S05]  /*2950*/  BSYNC.RECONVERGENT B0 ;  /* 0x0000000000007941 */ /* 0x000fea0003800200 */
.L_x_91:
[----:B------:R-:W-:Y:S01]  /*2960*/  BAR.SYNC.DEFER_BLOCKING 0x0 ;  /* 0x0000000000007b1d */ /* 0x000fe20000010000 */
[----:B------:R-:W-:-:S04]  /*2970*/  ISETP.NE.AND P2, PT, R16, 0x1, PT ;  /* 0x000000011000780c */ /* 0x000fc80003f45270 */
[----:B------:R-:W-:Y:S01]  /*2980*/  ISETP.LE.U32.OR P2, PT, R25, R16, P2 ;  /* 0x000000101900720c */ /* 0x000fe20001743470 */
[----:B------:R-:W-:Y:S03]  /*2990*/  BSSY.RECONVERGENT B2, `(.L_x_96) ;  /* 0x0000013000027945 */ /* 0x000fe60003800200 */
[----:B------:R-:W-:-:S13]  /*29a0*/  ISETP.GT.U32.OR P2, PT, R15, 0x7, P2 ;  /* 0x000000070f00780c */ /* 0x000fda0001744470 */
[----:B------:R-:W-:Y:S05]  /*29b0*/  @P2 BRA `(.L_x_97) ;  /* 0x0000000000402947 */ /* 0x000fea0003800000 */
[----:B------:R-:W2:Y:S01]  /*29c0*/  LDS R3, [R8] ;  /* 0x0000000008037984 */ /* 0x000ea20000000800 */
[----:B------:R-:W-:Y:S03]  /*29d0*/  BSSY.RECONVERGENT B3, `(.L_x_98) ;  /* 0x000000d000037945 */ /* 0x000fe60003800200 */
[----:B0-----:R-:W0:Y:S01]  /*29e0*/  LDS R0, [R11+-0x200] ;  /* 0xfffe00000b007984 */ /* 0x001e220000000800 */
        /* <DEDUP_REMOVED lines=11> */
.L_x_99:
[----:B------:R-:W-:Y:S05]  /*2aa0*/  BSYNC.RECONVERGENT B3 ;  /* 0x0000000000037941 */ /* 0x000fea0003800200 */
.L_x_98:
[----:B------:R1:W-:Y:S02]  /*2ab0*/  STS [R11+-0x200], R18 ;  /* 0xfffe00120b007388 */ /* 0x0003e40000000800 */
.L_x_97:
[----:B------:R-:W-:Y:S05]  /*2ac0*/  BSYNC.RECONVERGENT B2 ;  /* 0x0000000000027941 */ /* 0x000fea0003800200 */
.L_x_96:
[----:B------:R-:W-:Y:S01]  /*2ad0*/  BAR.SYNC.DEFER_BLOCKING 0x0 ;  /* 0x0000000000007b1d */ /* 0x000fe20000010000 */
[CC--:B------:R-:W-:Y:S02]  /*2ae0*/  ISETP.GT.U32.AND P2, PT, R16.reuse, R15.reuse, PT ;  /* 0x0000000f1000720c */ /* 0x0c0fe40003f44070 */
[----:B------:R-:W-:-:S03]  /*2af0*/  VIMNMX.U32 R24, PT, PT, R16, R15, PT ;  /* 0x0000000f10187248 */ /* 0x000fc60003fe0000 */
[----:B------:R-:W-:Y:S01]  /*2b00*/  BSSY.RECONVERGENT B0, `(.L_x_100) ;  /* 0x000001b000007945 */ /* 0x000fe20003800200 */
[----:B------:R-:W-:-:S04]  /*2b10*/  ISETP.LT.U32.OR P2, PT, R24, 0x2, P2 ;  /* 0x000000021800780c */ /* 0x000fc80001741470 */
[----:B------:R-:W-:-:S13]  /*2b20*/  ISETP.NE.OR P2, PT, R13, RZ, P2 ;  /* 0x000000ff0d00720c */ /* 0x000fda0001745670 */
[----:B0-----:R-:W-:Y:S04]  /*2b30*/  @!P2 LDS R0, [R4+0x4] ;  /* 0x000004000400a984 */ /* 0x001fe80000000800 */
[----:B------:R-:W-:Y:S04]  /*2b40*/  @!P2 LDS R3, [R2+0x4] ;  /* 0x000004000203a984 */ /* 0x000fe80000000800 */
[----:B------:R-:W0:Y:S02]  /*2b50*/  @!P2 LDS R19, [R11+-0x200] ;  /* 0xfffe00000b13a984 */ /* 0x000e240000000800 */
[----:B0-----:R-:W-:-:S05]  /*2b60*/  @!P2 FFMA R0, -R0, R3, R19 ;  /* 0x000000030000a223 */ /* 0x001fca0000000113 */
[----:B------:R0:W-:Y:S01]  /*2b70*/  @!P2 STS [R11+-0x200], R0 ;  /* 0xfffe00000b00a388 */ /* 0x0001e20000000800 */
[----:B------:R-:W-:Y:S01]  /*2b80*/  BAR.SYNC.DEFER_BLOCKING 0x0 ;  /* 0x0000000000007b1d */ /* 0x000fe20000010000 */
[----:B------:R-:W-:-:S04]  /*2b90*/  ISETP.NE.AND P2, PT, R16, 0x2, PT ;  /* 0x000000021000780c */ /* 0x000fc80003f45270 */
[----:B------:R-:W-:-:S13]  /*2ba0*/  ISETP.NE.OR P2, PT, R16, R15, P2 ;  /* 0x0000000f1000720c */ /* 0x000fda0001745670 */
[----:B0-----:R-:W-:Y:S05]  /*2bb0*/  @P2 BRA `(.L_x_101) ;  /* 0x00000000003c2947 */ /* 0x001fea0003800000 */
[----:B------:R-:W1:Y:S01]  /*2bc0*/  LDS R0, [R7] ;  /* 0x0000000007007984 */ /* 0x000e620000000800 */
[----:B------:R-:W-:Y:S01]  /*2bd0*/  BSSY.RECONVERGENT B1, `(.L_x_102) ;  /* 0x000000c000017945 */ /* 0x000fe20003800200 */
[----:B-123--:R-:W-:Y:S01]  /*2be0*/  IADD3 R18, PT, PT, R0, -0xd000000, RZ ;  /* 0xf300000000127810 */ /* 0x00efe20007ffe0ff */
[----:B------:R0:W1:Y:S03]  /*2bf0*/  MUFU.RSQ R3, R0 ;  /* 0x0000000000037308 */ /* 0x0000660000001400 */
[----:B------:R-:W-:-:S13]  /*2c00*/  ISETP.GT.U32.AND P2, PT, R18, 0x727fffff, PT ;  /* 0x727fffff1200780c */ /* 0x000fda0003f44070 */
[----:B0-----:R-:W-:Y:S05]  /*2c10*/  @!P2 BRA `(.L_x_103) ;  /* 0x00000000000ca947 */ /* 0x001fea0003800000 */
[----:B------:R-:W-:-:S07]  /*2c20*/  MOV R18, 0x2c40 ;  /* 0x00002c4000127802 */ /* 0x000fce0000000f00 */
[----:B-1--4-:R-:W-:Y:S05]  /*2c30*/  CALL.REL.NOINC `($__internal_0_$__cuda_sm20_sqrt_rn_f32_slowpath) ;  /* 0x0000001c007c7944 */ /* 0x012fea0003c00000 */
[----:B------:R-:W-:Y:S05]  /*2c40*/  BRA `(.L_x_104) ;  /* 0x0000000000107947 */ /* 0x000fea0003800000 */
.L_x_103:
[----:B-1----:R-:W-:Y:S01]  /*2c50*/  FMUL.FTZ R19, R0, R3 ;  /* 0x0000000300137220 */ /* 0x002fe20000410000 */
[----:B------:R-:W-:-:S03]  /*2c60*/  FMUL.FTZ R3, R3, 0.5 ;  /* 0x3f00000003037820 */ /* 0x000fc60000410000 */
[----:B------:R-:W-:-:S04]  /*2c70*/  FFMA R0, -R19, R19, R0 ;  /* 0x0000001313007223 */ /* 0x000fc80000000100 */
[----:B------:R-:W-:-:S07]  /*2c80*/  FFMA R0, R0, R3, R19 ;  /* 0x0000000300007223 */ /* 0x000fce0000000013 */
.L_x_104:
[----:B------:R-:W-:Y:S05]  /*2c90*/  BSYNC.RECONVERGENT B1 ;  /* 0x0000000000017941 */ /* 0x000fea0003800200 */
.L_x_102:
[----:B------:R0:W-:Y:S02]  /*2ca0*/  STS [R7], R0 ;  /* 0x0000000007007388 */ /* 0x0001e40000000800 */
.L_x_101:
[----:B------:R-:W-:Y:S05]  /*2cb0*/  BSYNC.RECONVERGENT B0 ;  /* 0x0000000000007941 */ /* 0x000fea0003800200 */
.L_x_100:
[----:B------:R-:W-:Y:S01]  /*2cc0*/  BAR.SYNC.DEFER_BLOCKING 0x0 ;  /* 0x0000000000007b1d */ /* 0x000fe20000010000 */
[----:B------:R-:W-:-:S04]  /*2cd0*/  ISETP.NE.AND P2, PT, R16, 0x2, PT ;  /* 0x000000021000780c */ /* 0x000fc80003f45270 */
[----:B------:R-:W-:Y:S01]  /*2ce0*/  ISETP.LE.U32.OR P2, PT, R25, R16, P2 ;  /* 0x000000101900720c */ /* 0x000fe20001743470 */
[----:B------:R-:W-:Y:S03]  /*2cf0*/  BSSY.RECONVERGENT B2, `(.L_x_105) ;  /* 0x0000013000027945 */ /* 0x000fe60003800200 */
[----:B------:R-:W-:-:S13]  /*2d00*/  ISETP.GT.U32.OR P2, PT, R15, 0x7, P2 ;  /* 0x000000070f00780c */ /* 0x000fda0001744470 */
[----:B------:R-:W-:Y:S05]  /*2d10*/  @P2 BRA `(.L_x_106) ;  /* 0x0000000000402947 */ /* 0x000fea0003800000 */
[----:B------:R-:W1:Y:S01]  /*2d20*/  LDS R3, [R8] ;  /* 0x0000000008037984 */ /* 0x000e620000000800 */
[----:B------:R-:W-:Y:S03]  /*2d30*/  BSSY.RECONVERGENT B3, `(.L_x_107) ;  /* 0x000000d000037945 */ /* 0x000fe60003800200 */
[----:B0-----:R-:W0:Y:S01]  /*2d40*/  LDS R0, [R11+-0x200] ;  /* 0xfffe00000b007984 */ /* 0x001e220000000800 */
        /* <DEDUP_REMOVED lines=11> */
.L_x_108:
[----:B------:R-:W-:Y:S05]  /*2e00*/  BSYNC.RECONVERGENT B3 ;  /* 0x0000000000037941 */ /* 0x000fea0003800200 */
.L_x_107:
[----:B------:R0:W-:Y:S02]  /*2e10*/  STS [R11+-0x200], R18 ;  /* 0xfffe00120b007388 */ /* 0x0001e40000000800 */
.L_x_106:
[----:B------:R-:W-:Y:S05]  /*2e20*/  BSYNC.RECONVERGENT B2 ;  /* 0x0000000000027941 */ /* 0x000fea0003800200 */
.L_x_105:
[----:B------:R-:W-:Y:S01]  /*2e30*/  BAR.SYNC.DEFER_BLOCKING 0x0 ;  /* 0x0000000000007b1d */ /* 0x000fe20000010000 */
[----:B------:R-:W-:-:S04]  /*2e40*/  ISETP.GT.U32.AND P2, PT, R16, R15, PT ;  /* 0x0000000f1000720c */ /* 0x000fc80003f44070 */
[----:B------:R-:W-:Y:S01]  /*2e50*/  ISETP.LT.U32.OR P2, PT, R24, 0x3, P2 ;  /* 0x000000031800780c */ /* 0x000fe20001741470 */
[----:B------:R-:W-:Y:S03]  /*2e60*/  BSSY.RECONVERGENT B0, `(.L_x_109) ;  /* 0x000001a000007945 */ /* 0x000fe60003800200 */
        /* <DEDUP_REMOVED lines=12> */
[----:B-123--:R-:W-:Y:S01]  /*2f30*/  VIADD R18, R0, 0xf3000000 ;  /* 0xf300000000127836 */ /* 0x00efe20000000000 */
[----:B------:R0:W1:Y:S04]  /*2f40*/  MUFU.RSQ R3, R0 ;  /* 0x0000000000037308 */ /* 0x0000680000001400 */
[----:B------:R-:W-:-:S13]  /*2f50*/  ISETP.GT.U32.AND P2, PT, R18, 0x727fffff, PT ;  /* 0x727fffff1200780c */ /* 0x000fda0003f44070 */
[----:B01----:R-:W-:Y:S05]  /*2f60*/  @!P2 BRA `(.L_x_112) ;  /* 0x00000000000ca947 */ /* 0x003fea0003800000 */
[----:B------:R-:W-:-:S07]  /*2f70*/  MOV R18, 0x2f90 ;  /* 0x00002f9000127802 */ /* 0x000fce0000000f00 */
[----:B----4-:R-:W-:Y:S05]  /*2f80*/  CALL.REL.NOINC `($__internal_0_$__cuda_sm20_sqrt_rn_f32_slowpath) ;  /* 0x0000001800a87944 */ /* 0x010fea0003c00000 */
[----:B------:R-:W-:Y:S05]  /*2f90*/  BRA `(.L_x_113) ;  /* 0x0000000000107947 */ /* 0x000fea0003800000 */
.L_x_112:
[----:B------:R-:W-:Y:S01]  /*2fa0*/  FMUL.FTZ R19, R0, R3 ;  /* 0x0000000300137220 */ /* 0x000fe20000410000 */
[----:B------:R-:W-:-:S03]  /*2fb0*/  FMUL.FTZ R3, R3, 0.5 ;  /* 0x3f00000003037820 */ /* 0x000fc60000410000 */
[----:B------:R-:W-:-:S04]  /*2fc0*/  FFMA R0, -R19, R19, R0 ;  /* 0x0000001313007223 */ /* 0x000fc80000000100 */
[----:B------:R-:W-:-:S07]  /*2fd0*/  FFMA R0, R0, R3, R19 ;  /* 0x0000000300007223 */ /* 0x000fce0000000013 */
.L_x_113:
[----:B------:R-:W-:Y:S05]  /*2fe0*/  BSYNC.RECONVERGENT B1 ;  /* 0x0000000000017941 */ /* 0x000fea0003800200 */
.L_x_111:
[----:B------:R0:W-:Y:S02]  /*2ff0*/  STS [R7], R0 ;  /* 0x0000000007007388 */ /* 0x0001e40000000800 */
.L_x_110:
[----:B------:R-:W-:Y:S05]  /*3000*/  BSYNC.RECONVERGENT B0 ;  /* 0x0000000000007941 */ /* 0x000fea0003800200 */
.L_x_109:
        /* <DEDUP_REMOVED lines=20> */
.L_x_117:
[----:B------:R-:W-:Y:S05]  /*3150*/  BSYNC.RECONVERGENT B3 ;  /* 0x0000000000037941 */ /* 0x000fea0003800200 */
.L_x_116:
[----:B------:R0:W-:Y:S02]  /*3160*/  STS [R11+-0x200], R18 ;  /* 0xfffe00120b007388 */ /* 0x0001e40000000800 */
.L_x_115:
[----:B------:R-:W-:Y:S05]  /*3170*/  BSYNC.RECONVERGENT B2 ;  /* 0x0000000000027941 */ /* 0x000fea0003800200 */
.L_x_114:
        /* <DEDUP_REMOVED lines=23> */
.L_x_121:
[----:B------:R-:W-:Y:S01]  /*32f0*/  FMUL.FTZ R19, R0, R3 ;  /* 0x0000000300137220 */ /* 0x000fe20000410000 */
[----:B------:R-:W-:-:S03]  /*3300*/  FMUL.FTZ R3, R3, 0.5 ;  /* 0x3f00000003037820 */ /* 0x000fc60000410000 */
[----:B------:R-:W-:-:S04]  /*3310*/  FFMA R0, -R19, R19, R0 ;  /* 0x0000001313007223 */ /* 0x000fc80000000100 */
[----:B------:R-:W-:-:S07]  /*3320*/  FFMA R0, R0, R3, R19 ;  /* 0x0000000300007223 */ /* 0x000fce0000000013 */
.L_x_122:
[----:B------:R-:W-:Y:S05]  /*3330*/  BSYNC.RECONVERGENT B1 ;  /* 0x0000000000017941 */ /* 0x000fea0003800200 */
.L_x_120:
[----:B------:R0:W-:Y:S02]  /*3340*/  STS [R7], R0 ;  /* 0x0000000007007388 */ /* 0x0001e40000000800 */
.L_x_119:
[----:B------:R-:W-:Y:S05]  /*3350*/  BSYNC.RECONVERGENT B0 ;  /* 0x0000000000007941 */ /* 0x000fea0003800200 */
.L_x_118:
        /* <DEDUP_REMOVED lines=20> */
.L_x_126:
[----:B------:R-:W-:Y:S05]  /*34a0*/  BSYNC.RECONVERGENT B3 ;  /* 0x0000000000037941 */ /* 0x000fea0003800200 */
.L_x_125:
[----:B------:R0:W-:Y:S02]  /*34b0*/  STS [R11+-0x200], R18 ;  /* 0xfffe00120b007388 */ /* 0x0001e40000000800 */
.L_x_124:
[----:B------:R-:W-:Y:S05]  /*34c0*/  BSYNC.RECONVERGENT B2 ;  /* 0x0000000000027941 */ /* 0x000fea0003800200 */
.L_x_123:
[----:B------:R-:W-:Y:S01]  /*34d0*/  BAR.SYNC.DEFER_BLOCKING 0x0 ;  /* 0x0000000000007b1d */ /* 0x000fe20000010000 */
[----:B------:R-:W-:-:S04]  /*34e0*/  ISETP.NE.AND P2, PT, R16, 0x5, PT ;  /* 0x000000051000780c */ /* 0x000fc80003f45270 */
[----:B------:R-:W-:Y:S01]  /*34f0*/  ISETP.NE.OR P2, PT, R16, R15, P2 ;  /* 0x0000000f1000720c */ /* 0x000fe20001745670 */
[----:B------:R-:W-:Y:S01]  /*3500*/  BSSY.RECONVERGENT B0, `(.L_x_127) ;  /* 0x0000017000007945 */ /* 0x000fe20003800200 */
[----:B0-----:R-:W-:Y:S04]  /*3510*/  @P1 LDS R0, [R4+0x10] ;  /* 0x0000100004001984 */ /* 0x001fe80000000800 */
[----:B------:R-:W-:Y:S04]  /*3520*/  @P1 LDS R3, [R2+0x10] ;  /* 0x0000100002031984 */ /* 0x000fe80000000800 */
[----:B------:R-:W0:Y:S02]  /*3530*/  @P1 LDS R19, [R11+-0x200] ;  /* 0xfffe00000b131984 */ /* 0x000e240000000800 */
[----:B0-----:R-:W-:-:S05]  /*3540*/  @P1 FFMA R0, -R0, R3, R19 ;  /* 0x0000000300001223 */ /* 0x001fca0000000113 */
[----:B------:R0:W-:Y:S01]  /*3550*/  @P1 STS [R11+-0x200], R0 ;  /* 0xfffe00000b001388 */ /* 0x0001e20000000800 */
[----:B------:R-:W-:Y:S06]  /*3560*/  BAR.SYNC.DEFER_BLOCKING 0x0 ;  /* 0x0000000000007b1d */ /* 0x000fec0000010000 */
[----:B------:R-:W-:Y:S05]  /*3570*/  @P2 BRA `(.L_x_128) ;  /* 0x00000000003c2947 */ /* 0x000fea0003800000 */
[----:B0-----:R-:W1:Y:S01]  /*3580*/  LDS R0, [R7] ;  /* 0x0000000007007984 */ /* 0x001e620000000800 */
        /* <DEDUP_REMOVED lines=8> */
.L_x_130:
[----:B-1----:R-:W-:Y:S01]  /*3610*/  FMUL.FTZ R19, R0, R3 ;  /* 0x0000000300137220 */ /* 0x002fe20000410000 */
[----:B------:R-:W-:-:S03]  /*3620*/  FMUL.FTZ R3, R3, 0.5 ;  /* 0x3f00000003037820 */ /* 0x000fc60000410000 */
[----:B------:R-:W-:-:S04]  /*3630*/  FFMA R0, -R19, R19, R0 ;  /* 0x0000001313007223 */ /* 0x000fc80000000100 */
[----:B------:R-:W-:-:S07]  /*3640*/  FFMA R0, R0, R3, R19 ;  /* 0x0000000300007223 */ /* 0x000fce0000000013 */
.L_x_131:
[----:B------:R-:W-:Y:S05]  /*3650*/  BSYNC.RECONVERGENT B1 ;  /* 0x0000000000017941 */ /* 0x000fea0003800200 */
.L_x_129:
[----:B------:R0:W-:Y:S02]  /*3660*/  STS [R7], R0 ;  /* 0x0000000007007388 */ /* 0x0001e40000000800 */
.L_x_128:
[----:B------:R-:W-:Y:S05]  /*3670*/  BSYNC.RECONVERGENT B0 ;  /* 0x0000000000007941 */ /* 0x000fea0003800200 */
.L_x_127:
[----:B------:R-:W-:Y:S06]  /*3680*/  BAR.SYNC.DEFER_BLOCKING 0x0 ;  /* 0x0000000000007b1d */ /* 0x000fec0000010000 */
[----:B------:R-:W-:Y:S04]  /*3690*/  BSSY.RECONVERGENT B2, `(.L_x_132) ;  /* 0x0000012000027945 */ /* 0x000fe80003800200 */
[----:B------:R-:W-:Y:S05]  /*36a0*/  @!P0 BRA `(.L_x_133) ;  /* 0x0000000000408947 */ /* 0x000fea0003800000 */
        /* <DEDUP_REMOVED lines=14> */
.L_x_135:
[----:B------:R-:W-:Y:S05]  /*3790*/  BSYNC.RECONVERGENT B3 ;  /* 0x0000000000037941 */ /* 0x000fea0003800200 */
.L_x_134:
[----:B------:R0:W-:Y:S02]  /*37a0*/  STS [R11+-0x200], R18 ;  /* 0xfffe00120b007388 */ /* 0x0001e40000000800 */
.L_x_133:
[----:B------:R-:W-:Y:S05]  /*37b0*/  BSYNC.RECONVERGENT B2 ;  /* 0x0000000000027941 */ /* 0x000fea0003800200 */
.L_x_132:
        /* <DEDUP_REMOVED lines=23> */
.L_x_139:
[----:B------:R-:W-:Y:S01]  /*3930*/  FMUL.FTZ R19, R0, R3 ;  /* 0x0000000300137220 */ /* 0x000fe20000410000 */
[----:B------:R-:W-:-:S03]  /*3940*/  FMUL.FTZ R3, R3, 0.5 ;  /* 0x3f00000003037820 */ /* 0x000fc60000410000 */
[----:B------:R-:W-:-:S04]  /*3950*/  FFMA R0, -R19, R19, R0 ;  /* 0x0000001313007223 */ /* 0x000fc80000000100 */
[----:B------:R-:W-:-:S07]  /*3960*/  FFMA R0, R0, R3, R19 ;  /* 0x0000000300007223 */ /* 0x000fce0000000013 */
.L_x_140:
[----:B------:R-:W-:Y:S05]  /*3970*/  BSYNC.RECONVERGENT B1 ;  /* 0x0000000000017941 */ /* 0x000fea0003800200 */
.L_x_138:
[----:B------:R0:W-:Y:S02]  /*3980*/  STS [R7], R0 ;  /* 0x0000000007007388 */ /* 0x0001e40000000800 */
.L_x_137:
[----:B------:R-:W-:Y:S05]  /*3990*/  BSYNC.RECONVERGENT B0 ;  /* 0x0000000000007941 */ /* 0x000fea0003800200 */
.L_x_136:
        /* <DEDUP_REMOVED lines=20> */
.L_x_144:
[----:B------:R-:W-:Y:S05]  /*3ae0*/  BSYNC.RECONVERGENT B3 ;  /* 0x0000000000037941 */ /* 0x000fea0003800200 */
.L_x_143:
[----:B------:R0:W-:Y:S02]  /*3af0*/  STS [R11+-0x200], R18 ;  /* 0xfffe00120b007388 */ /* 0x0001e40000000800 */
.L_x_142:
[----:B------:R-:W-:Y:S05]  /*3b00*/  BSYNC.RECONVERGENT B2 ;  /* 0x0000000000027941 */ /* 0x000fea0003800200 */
.L_x_141:
        /* <DEDUP_REMOVED lines=23> */
.L_x_148:
[----:B------:R-:W-:Y:S01]  /*3c80*/  FMUL.FTZ R19, R0, R3 ;  /* 0x0000000300137220 */ /* 0x000fe20000410000 */
[----:B------:R-:W-:-:S03]  /*3c90*/  FMUL.FTZ R3, R3, 0.5 ;  /* 0x3f00000003037820 */ /* 0x000fc60000410000 */
[----:B------:R-:W-:-:S04]  /*3ca0*/  FFMA R0, -R19, R19, R0 ;  /* 0x0000001313007223 */ /* 0x000fc80000000100 */
[----:B------:R-:W-:-:S07]  /*3cb0*/  FFMA R0, R0, R3, R19 ;  /* 0x0000000300007223 */ /* 0x000fce0000000013 */
.L_x_149:
[----:B------:R-:W-:Y:S05]  /*3cc0*/  BSYNC.RECONVERGENT B1 ;  /* 0x0000000000017941 */ /* 0x000fea0003800200 */
.L_x_147:
[----:B------:R0:W-:Y:S02]  /*3cd0*/  STS [R7], R0 ;  /* 0x0000000007007388 */ /* 0x0001e40000000800 */
.L_x_146:
[----:B------:R-:W-:Y:S05]  /*3ce0*/  BSYNC.RECONVERGENT B0 ;  /* 0x0000000000007941 */ /* 0x000fea0003800200 */
.L_x_145:
        /* <DEDUP_REMOVED lines=20> */
.L_x_153:
[----:B------:R-:W-:Y:S05]  /*3e30*/  BSYNC.RECONVERGENT B3 ;  /* 0x0000000000037941 */ /* 0x000fea0003800200 */
.L_x_152:
[----:B------:R0:W-:Y:S02]  /*3e40*/  STS [R11+-0x200], R18 ;  /* 0xfffe00120b007388 */ /* 0x0001e40000000800 */
.L_x_151:
[----:B------:R-:W-:Y:S05]  /*3e50*/  BSYNC.RECONVERGENT B2 ;  /* 0x0000000000027941 */ /* 0x000fea0003800200 */
.L_x_150:
[----:B------:R-:W-:Y:S01]  /*3e60*/  BAR.SYNC.DEFER_BLOCKING 0x0 ;  /* 0x0000000000007b1d */ /* 0x000fe20000010000 */
[----:B------:R-:W-:-:S04]  /*3e70*/  ISETP.GT.U32.AND P2, PT, R16, R15, PT ;  /* 0x0000000f1000720c */ /* 0x000fc80003f44070 */
[----:B------:R-:W-:-:S03]  /*3e80*/  ISETP.LT.U32.OR P4, PT, R24, 0x8, P2 ;  /* 0x000000081800780c */ /* 0x000fc60001781470 */
[----:B0-----:R-:W0:Y:S01]  /*3e90*/  LDC R0, c[0x0][0x388] ;  /* 0x0000e200ff007b82 */ /* 0x001e220000000800 */
[----:B------:R-:W-:Y:S01]  /*3ea0*/  BSSY.RECONVERGENT B0, `(.L_x_154) ;  /* 0x0000013000007945 */ /* 0x000fe20003800200 */
[----:B------:R-:W-:-:S13]  /*3eb0*/  ISETP.NE.OR P4, PT, R13, RZ, P4 ;  /* 0x000000ff0d00720c */ /* 0x000fda0002785670 */
[----:B------:R-:W-:Y:S04]  /*3ec0*/  @!P4 LDS R3, [R4+0x1c] ;  /* 0x00001c000403c984 */ /* 0x000fe80000000800 */
[----:B-123--:R-:W-:Y:S04]  /*3ed0*/  @!P4 LDS R18, [R2+0x1c] ;  /* 0x00001c000212c984 */ /* 0x00efe80000000800 */
[----:B------:R-:W1:Y:S02]  /*3ee0*/  @!P4 LDS R20, [R11+-0x200] ;  /* 0xfffe00000b14c984 */ /* 0x000e640000000800 */
[----:B-1----:R-:W-:Y:S01]  /*3ef0*/  @!P4 FFMA R18, -R3, R18, R20 ;  /* 0x000000120312c223 */ /* 0x002fe20000000114 */
[----:B------:R-:W-:-:S04]  /*3f00*/  VIMNMX R3, PT, PT, R27, R26, !PT ;  /* 0x0000001a1b037248 */ /* 0x000fc80007fe0100 */
[----:B------:R1:W-:Y:S01]  /*3f10*/  @!P4 STS [R11+-0x200], R18 ;  /* 0xfffe00120b00c388 */ /* 0x0003e20000000800 */
[----:B------:R-:W-:Y:S01]  /*3f20*/  BAR.SYNC.DEFER_BLOCKING 0x0 ;  /* 0x0000000000007b1d */ /* 0x000fe20000010000 */
[----:B0-----:R-:W-:-:S13]  /*3f30*/  ISETP.GE.AND P4, PT, R3, R0, PT ;  /* 0x000000000300720c */ /* 0x001fda0003f86270 */
[----:B-1----:R-:W-:Y:S05]  /*3f40*/  @P4 BRA `(.L_x_155) ;  /* 0x0000000000204947 */ /* 0x002fea0003800000 */
[----:B------:R-:W-:Y:S01]  /*3f50*/  ISETP.NE.OR P2, PT, R13, RZ, P2 ;  /* 0x000000ff0d00720c */ /* 0x000fe20001745670 */
[----:B------:R-:W-:Y:S01]  /*3f60*/  HFMA2 R3, -RZ, RZ, 0, 0 ;  /* 0x00000000ff037431 */ /* 0x000fe200000001ff */
[----:B------:R-:W0:Y:S01]  /*3f70*/  LDC.64 R18, c[0x0][0x380] ;  /* 0x0000e000ff127b82 */ /* 0x000e220000000a00 */
[----:B------:R-:W-:-:S04]  /*3f80*/  IMAD R27, R27, R0, R26 ;  /* 0x000000001b1b7224 */ /* 0x000fc800078e021a */
[----:B------:R-:W-:-:S06]  /*3f90*/  IMAD R27, R27, 0x20, R12 ;  /* 0x000000201b1b7824 */ /* 0x000fcc00078e020c */
[----:B------:R-:W1:Y:S01]  /*3fa0*/  @!P2 LDS R3, [R9] ;  /* 0x000000000903a984 */ /* 0x000e620000000800 */
[----:B0-----:R-:W-:-:S05]  /*3fb0*/  IMAD.WIDE R18, R27, 0x4, R18 ;  /* 0x000000041b127825 */ /* 0x001fca00078e0212 */
[----:B-1----:R0:W-:Y:S02]  /*3fc0*/  STG.E desc[UR6][R18.64], R3 ;  /* 0x0000000312007986 */ /* 0x0021e4000c101906 */
.L_x_155:
[----:B------:R-:W-:Y:S05]  /*3fd0*/  BSYNC.RECONVERGENT B0 ;  /* 0x0000000000007941 */ /* 0x000fea0003800200 */
.L_x_154:
[----:B------:R-:W-:Y:S01]  /*3fe0*/  VIADD R10, R10, 0x1 ;  /* 0x000000010a0a7836 */ /* 0x000fe20000000000 */
[----:B------:R-:W-:Y:S04]  /*3ff0*/  BAR.SYNC.DEFER_BLOCKING 0x0 ;  /* 0x0000000000007b1d */ /* 0x000fe80000010000 */
[----:B------:R-:W-:-:S13]  /*4000*/  ISETP.NE.AND P2, PT, R10, R17, PT ;  /* 0x000000110a00720c */ /* 0x000fda0003f45270 */
[----:B------:R-:W-:Y:S05]  /*4010*/  @P2 BRA `(.L_x_156) ;  /* 0xffffffc000d42947 */ /* 0x000fea000383ffff */
.L_x_0:
[----:B------:R-:W1:Y:S01]  /*4020*/  S2R R6, SR_TID.Z ;  /* 0x0000000000067919 */ /* 0x000e620000002300 */
[----:B------:R-:W2:Y:S01]  /*4030*/  S2UR UR5, SR_CgaCtaId ;  /* 0x00000000000579c3 */ /* 0x000ea20000008800 */
[----:B------:R-:W-:Y:S01]  /*4040*/  UMOV UR4, 0x400 ;  /* 0x0000040000047882 */ /* 0x000fe20000000000 */
[----:B------:R-:W-:Y:S01]  /*4050*/  ISETP.GE.AND P0, PT, R17, 0x1, PT ;  /* 0x000000011100780c */ /* 0x000fe20003f06270 */
[----:B------:R-:W1:Y:S01]  /*4060*/  S2R R7, SR_TID.Y ;  /* 0x0000000000077919 */ /* 0x000e620000002200 */
[----:B--2---:R-:W-:Y:S01]  /*4070*/  ULEA UR4, UR5, UR4, 0x18 ;  /* 0x0000000405047291 */ /* 0x004fe2000f8ec0ff */
[----:B-1----:R-:W-:-:S05]  /*4080*/  LEA R8, R6, R7, 0x3 ;  /* 0x0000000706087211 */ /* 0x002fca00078e18ff */
[----:B------:R-:W-:-:S05]  /*4090*/  LEA R8, R8, UR4, 0x2 ;  /* 0x0000000408087c11 */ /* 0x000fca000f8e10ff */
[----:B------:R1:W-:Y:S01]  /*40a0*/  STS [R8], RZ ;  /* 0x000000ff08007388 */ /* 0x0003e20000000800 */
[----:B------:R-:W-:Y:S06]  /*40b0*/  BAR.SYNC.DEFER_BLOCKING 0x0 ;  /* 0x0000000000007b1d */ /* 0x000fec0000010000 */
[----:B------:R-:W-:Y:S05]  /*40c0*/  @!P0 EXIT ;  /* 0x000000000000894d */ /* 0x000fea0003800000 */
[----:B------:R-:W2:Y:S01]  /*40d0*/  S2R R5, SR_TID.X ;  /* 0x0000000000057919 */ /* 0x000ea20000002100 */
[----:B------:R-:W2:Y:S01]  /*40e0*/  S2UR UR4, SR_CTAID.X ;  /* 0x00000000000479c3 */ /* 0x000ea20000002500 */
[----:B------:R-:W3:Y:S01]  /*40f0*/  LDCU UR5, c[0x0][0x390] ;  /* 0x00007200ff0577ac */ /* 0x000ee20008000800 */
[C---:B------:R-:W-:Y:S01]  /*4100*/  LOP3.LUT R16, R7.reuse, 0x3f8, R6, 0xc8, !PT ;  /* 0x000003f807107812 */ /* 0x040fe200078ec806 */
[----:B------:R-:W-:Y:S01]  /*4110*/  VIADD R10, R7, 0x10 ;  /* 0x00000010070a7836 */ /* 0x000fe20000000000 */
[----:B----4-:R-:W-:Y:S01]  /*4120*/  IADD3 R9, PT, PT, R17, -0x2, RZ ;  /* 0xfffffffe11097810 */ /* 0x010fe20007ffe0ff */
[----:B------:R-:W-:-:S03]  /*4130*/  IMAD.MOV.U32 R12, RZ, RZ, RZ ;  /* 0x000000ffff0c7224 */ /* 0x000fc600078e00ff */
[----:B------:R-:W2:Y:S02]  /*4140*/  LDC R2, c[0x0][0x360] ;  /* 0x0000d800ff027b82 */ /* 0x000ea40000000800 */
[----:B--2---:R-:W-:Y:S02]  /*4150*/  IMAD R2, R2, UR4, R5 ;  /* 0x0000000402027c24 */ /* 0x004fe4000f8e0205 */
[----:B---3--:R-:W-:-:S03]  /*4160*/  IMAD R5, R5, UR5, RZ ;  /* 0x0000000505057c24 */ /* 0x008fc6000f8e02ff */
[----:B0-----:R-:W-:Y:S01]  /*4170*/  SHF.R.S32.HI R3, RZ, 0x1f, R2 ;  /* 0x0000001fff037819 */ /* 0x001fe20000011402 */
[----:B-1----:R-:W-:-:S03]  /*4180*/  IMAD R8, R5, 0x4, R8 ;  /* 0x0000000405087824 */ /* 0x002fc600078e0208 */
[----:B------:R-:W-:-:S04]  /*4190*/  LEA.HI R3, R3, R2, RZ, 0x5 ;  /* 0x0000000203037211 */ /* 0x000fc800078f28ff */
[----:B------:R-:W-:-:S05]  /*41a0*/  LOP3.LUT R3, R3, 0xffffffe0, RZ, 0xc0, !PT ;  /* 0xffffffe003037812 */ /* 0x000fca00078ec0ff */
[----:B------:R-:W-:Y:S02]  /*41b0*/  IMAD.IADD R2, R2, 0x1, -R3 ;  /* 0x0000000102027824 */ /* 0x000fe400078e0a03 */
[----:B------:R-:W-:-:S04]  /*41c0*/  IMAD R3, R3, R0, RZ ;  /* 0x0000000003037224 */ /* 0x000fc800078e02ff */
[----:B------:R-:W-:-:S07]  /*41d0*/  IMAD R0, R3, R0, R2 ;  /* 0x0000000003007224 */ /* 0x000fce00078e0202 */
.L_x_176:
[----:B------:R-:W-:Y:S01]  /*41e0*/  IADD3 R2, PT, PT, R12, 0x1, RZ ;  /* 0x000000010c027810 */ /* 0x000fe20007ffe0ff */
[----:B------:R-:W-:-:S03]  /*41f0*/  IMAD.MOV.U32 R11, RZ, RZ, R12 ;  /* 0x000000ffff0b7224 */ /* 0x000fc600078e000c */
[CC--:B------:R-:W-:Y:S01]  /*4200*/  ISETP.GE.AND P1, PT, R2.reuse, R17.reuse, PT ;  /* 0x000000110200720c */ /* 0x0c0fe20003f26270 */
[----:B------:R-:W-:Y:S01]  /*4210*/  IMAD.MOV.U32 R12, RZ, RZ, R2 ;  /* 0x000000ffff0c7224 */ /* 0x000fe200078e0002 */
[----:B------:R-:W-:-:S11]  /*4220*/  ISETP.NE.AND P0, PT, R2, R17, PT ;  /* 0x000000110200720c */ /* 0x000fd60003f05270 */
[----:B------:R-:W-:Y:S05]  /*4230*/  @P1 BRA `(.L_x_157) ;  /* 0x0000000400f41947 */ /* 0x000fea0003800000 */
[-C--:B------:R-:W-:Y:S01]  /*4240*/  LOP3.LUT R2, RZ, R11.reuse, RZ, 0x33, !PT ;  /* 0x0000000bff027212 */ /* 0x080fe200078e33ff */
[----:B------:R-:W-:Y:S01]  /*4250*/  IMAD R14, R11, 0x8, R6 ;  /* 0x000000080b0e7824 */ /* 0x000fe200078e0206 */
[----:B------:R-:W-:Y:S01]  /*4260*/  MOV R4, R11 ;  /* 0x0000000b00047202 */ /* 0x000fe20000000f00 */
[----:B------:R-:W-:Y:S01]  /*4270*/  IMAD.MOV.U32 R13, RZ, RZ, R12 ;  /* 0x000000ffff0d7224 */ /* 0x000fe200078e000c */
[----:B------:R-:W-:-:S04]  /*4280*/  IADD3 R2, PT, PT, R17, R2, RZ ;  /* 0x0000000211027210 */ /* 0x000fc80007ffe0ff */
[----:B------:R-:W-:-:S13]  /*4290*/  LOP3.LUT P1, R15, R2, 0x3, RZ, 0xc0, !PT ;  /* 0x00000003020f7812 */ /* 0x000fda000782c0ff */
[----:B------:R-:W-:Y:S05]  /*42a0*/  @!P1 BRA `(.L_x_158) ;  /* 0x0000000000749947 */ /* 0x000fea0003800000 */
[----:B------:R-:W0:Y:S01]  /*42b0*/  LDCU UR4, c[0x0][0x388] ;  /* 0x00007100ff0477ac */ /* 0x000e220008000800 */
[----:B------:R-:W1:Y:S01]  /*42c0*/  LDC.64 R2, c[0x0][0x380] ;  /* 0x0000e000ff027b82 */ /* 0x000e620000000a00 */
[----:B------:R-:W-:Y:S01]  /*42d0*/  IMAD R19, R12, 0x8, R7 ;  /* 0x000000080c137824 */ /* 0x000fe200078e0207 */
[----:B------:R-:W-:-:S04]  /*42e0*/  IADD3 R13, PT, PT, R11, 0x2, RZ ;  /* 0x000000020b0d7810 */ /* 0x000fc80007ffe0ff */
[C---:B------:R-:W-:Y:S01]  /*42f0*/  VIMNMX R4, PT, PT, R14.reuse, R19, !PT ;  /* 0x000000130e047248 */ /* 0x040fe20007fe0100 */
[----:B0-----:R-:W-:-:S03]  /*4300*/  IMAD R5, R14, UR4, R19 ;  /* 0x000000040e057c24 */ /* 0x001fc6000f8e0213 */
[----:B------:R-:W-:Y:S01]  /*4310*/  ISETP.GE.AND P1, PT, R4, UR4, PT ;  /* 0x0000000404007c0c */ /* 0x000fe2000bf26270 */
[----:B------:R-:W-:Y:S02]  /*4320*/  IMAD.MOV.U32 R4, RZ, RZ, R12 ;  /* 0x000000ffff047224 */ /* 0x000fe400078e000c */
[----:B------:R-:W-:-:S04]  /*4330*/  IMAD R5, R5, 0x20, R0 ;  /* 0x0000002005057824 */ /* 0x000fc800078e0200 */
[----:B-1----:R-:W-:-:S06]  /*4340*/  IMAD.WIDE R2, R5, 0x4, R2 ;  /* 0x0000000405027825 */ /* 0x002fcc00078e0202 */
[----:B------:R0:W-:Y:S01]  /*4350*/  @!P1 STG.E desc[UR6][R2.64], RZ ;  /* 0x000000ff02009986 */ /* 0x0001e2000c101906 */
[----:B------:R-:W-:Y:S01]  /*4360*/  BAR.SYNC.DEFER_BLOCKING 0x0 ;  /* 0x0000000000007b1d */ /* 0x000fe20000010000 */
[----:B------:R-:W-:-:S13]  /*4370*/  ISETP.NE.AND P1, PT, R15, 0x1, PT ;  /* 0x000000010f00780c */ /* 0x000fda0003f25270 */
[----:B0-----:R-:W-:Y:S05]  /*4380*/  @!P1 BRA `(.L_x_158) ;  /* 0x00000000003c9947 */ /* 0x001fea0003800000 */
[----:B------:R-:W-:Y:S01]  /*4390*/  VIADDMNMX R4, R19, 0x8, R14, !PT ;  /* 0x0000000813047846 */ /* 0x000fe2000780010e */
[----:B------:R-:W-:-:S03]  /*43a0*/  VIADD R5, R11, 0x3 ;  /* 0x000000030b057836 */ /* 0x000fc60000000000 */
[----:B------:R-:W-:Y:S02]  /*43b0*/  ISETP.GE.AND P1, PT, R4, UR4, PT ;  /* 0x0000000404007c0c */ /* 0x000fe4000bf26270 */
[----:B------:R-:W-:Y:S01]  /*43c0*/  MOV R4, R13 ;  /* 0x0000000d00047202 */ /* 0x000fe20000000f00 */
[----:B------:R-:W-:-:S10]  /*43d0*/  IMAD.MOV.U32 R13, RZ, RZ, R5 ;  /* 0x000000ffff0d7224 */ /* 0x000fd400078e0005 */
[----:B------:R0:W-:Y:S01]  /*43e0*/  @!P1 STG.E desc[UR6][R2.64+0x400], RZ ;  /* 0x000400ff02009986 */ /* 0x0001e2000c101906 */
[----:B------:R-:W-:Y:S01]  /*43f0*/  BAR.SYNC.DEFER_BLOCKING 0x0 ;  /* 0x0000000000007b1d */ /* 0x000fe20000010000 */
[----:B------:R-:W-:-:S13]  /*4400*/  ISETP.NE.AND P1, PT, R15, 0x2, PT ;  /* 0x000000020f00780c */ /* 0x000fda0003f25270 */
[----:B0-----:R-:W-:Y:S05]  /*4410*/  @!P1 BRA `(.L_x_158) ;  /* 0x0000000000189947 */ /* 0x001fea0003800000 */
[----:B------:R-:W-:Y:S02]  /*4420*/  VIADDMNMX R4, R19, 0x10, R14, !PT ;  /* 0x0000001013047846 */ /* 0x000fe4000780010e */
[----:B------:R-:W-:Y:S02]  /*4430*/  IADD3 R13, PT, PT, R11, 0x4, RZ ;  /* 0x000000040b0d7810 */ /* 0x000fe40007ffe0ff */
[----:B------:R-:W-:Y:S01]  /*4440*/  ISETP.GE.AND P1, PT, R4, UR4, PT ;  /* 0x0000000404007c0c */ /* 0x000fe2000bf26270 */
[----:B------:R-:W-:-:S12]  /*4450*/  IMAD.MOV.U32 R4, RZ, RZ, R5 ;  /* 0x000000ffff047224 */ /* 0x000fd800078e0005 */
[----:B------:R0:W-:Y:S01]  /*4460*/  @!P1 STG.E desc[UR6][R2.64+0x800], RZ ;  /* 0x000800ff02009986 */ /* 0x0001e2000c101906 */
[----:B------:R-:W-:Y:S06]  /*4470*/  BAR.SYNC.DEFER_BLOCKING 0x0 ;  /* 0x0000000000007b1d */ /* 0x000fec0000010000 */
.L_x_158:
[----:B0-----:R-:W-:-:S05]  /*4480*/  IMAD.IADD R2, R9, 0x1, -R11 ;  /* 0x0000000109027824 */ /* 0x001fca00078e0a0b */
[----:B------:R-:W-:-:S13]  /*4490*/  ISETP.GE.U32.AND P1, PT, R2, 0x3, PT ;  /* 0x000000030200780c */ /* 0x000fda0003f26070 */
[----:B------:R-:W-:Y:S05]  /*44a0*/  @!P1 BRA `(.L_x_157) ;  /* 0x0000000400589947 */ /* 0x000fea0003800000 */
[----:B------:R-:W0:Y:S01]  /*44b0*/  LDCU UR5, c[0x0][0x388] ;  /* 0x00007100ff0577ac */ /* 0x000e220008000800 */
[----:B------:R-:W1:Y:S01]  /*44c0*/  LDC.64 R2, c[0x0][0x380] ;  /* 0x0000e000ff027b82 */ /* 0x000e620000000a00 */
[----:B------:R-:W-:Y:S01]  /*44d0*/  LEA R15, R13, R10, 0x3 ;  /* 0x0000000a0d0f7211 */ /* 0x000fe200078e18ff */
[----:B------:R-:W2:Y:S01]  /*44e0*/  LDCU UR4, c[0x0][0x388] ;  /* 0x00007100ff0477ac */ /* 0x000ea20008000800 */
[----:B0-----:R-:W-:-:S04]  /*44f0*/  IMAD R18, R14, UR5, R7 ;  /* 0x000000050e127c24 */ /* 0x001fc8000f8e0207 */
[----:B------:R-:W-:-:S04]  /*4500*/  IMAD R19, R13, 0x8, R18 ;  /* 0x000000080d137824 */ /* 0x000fc800078e0212 */
[----:B--2---:R-:W-:-:S07]  /*4510*/  IMAD R19, R19, 0x20, R0 ;  /* 0x0000002013137824 */ /* 0x004fce00078e0200 */
.L_x_175:
[----:B------:R-:W-:Y:S01]  /*4520*/  ISETP.GT.U32.AND P1, PT, R11, R4, PT ;  /* 0x000000040b00720c */ /* 0x000fe20003f24070 */
[----:B------:R-:W-:Y:S02]  /*4530*/  VIADD R21, R15, 0xfffffff0 ;  /* 0xfffffff00f157836 */ /* 0x000fe40000000000 */
[----:B-1----:R-:W-:-:S10]  /*4540*/  IMAD.WIDE R4, R19, 0x4, R2 ;  /* 0x0000000413047825 */ /* 0x002fd400078e0202 */
[----:B------:R-:W-:Y:S05]  /*4550*/  @P1 BRA `(.L_x_159) ;  /* 0x0000000000141947 */ /* 0x000fea0003800000 */
[----:B------:R-:W-:-:S04]  /*4560*/  VIMNMX R18, PT, PT, R14, R21, !PT ;  /* 0x000000150e127248 */ /* 0x000fc80007fe0100 */
[----:B------:R-:W-:-:S13]  /*4570*/  ISETP.GE.AND P1, PT, R18, UR4, PT ;  /* 0x0000000412007c0c */ /* 0x000fda000bf26270 */
[----:B------:R0:W-:Y:S01]  /*4580*/  @!P1 STG.E desc[UR6][R4.64], RZ ;  /* 0x000000ff04009986 */ /* 0x0001e2000c101906 */
[----:B------:R-:W-:Y:S06]  /*4590*/  BAR.SYNC.DEFER_BLOCKING 0x0 ;  /* 0x0000000000007b1d */ /* 0x000fec0000010000 */
[----:B------:R-:W-:Y:S05]  /*45a0*/  BRA `(.L_x_160) ;  /* 0x0000000000287947 */ /* 0x000fea0003800000 */
.L_x_159:
[----:B------:R-:W-:Y:S01]  /*45b0*/  VIMNMX R21, PT, PT, R14, R21, !PT ;  /* 0x000000150e157248 */ /* 0x000fe20007fe0100 */
[----:B------:R-:W-:Y:S03]  /*45c0*/  BSSY.RECONVERGENT B0, `(.L_x_161) ;  /* 0x0000007000007945 */ /* 0x000fe60003800200 */
[----:B------:R-:W-:-:S13]  /*45d0*/  ISETP.GE.AND P1, PT, R21, UR4, PT ;  /* 0x0000000415007c0c */ /* 0x000fda000bf26270 */
[----:B------:R-:W-:Y:S05]  /*45e0*/  @P1 BRA `(.L_x_162) ;  /* 0x0000000000101947 */ /* 0x000fea0003800000 */
[----:B------:R-:W-:Y:S01]  /*45f0*/  ISETP.NE.AND P1, PT, R16, RZ, PT ;  /* 0x000000ff1000720c */ /* 0x000fe20003f25270 */
[----:B------:R-:W-:-:S12]  /*4600*/  HFMA2 R21, -RZ, RZ, 0, 0 ;  /* 0x00000000ff157431 */ /* 0x000fd800000001ff */
[----:B------:R-:W0:Y:S04]  /*4610*/  @!P1 LDS R21, [R8] ;  /* 0x0000000008159984 */ /* 0x000e280000000800 */
[----:B0-----:R0:W-:Y:S02]  /*4620*/  STG.E desc[UR6][R4.64], R21 ;  /* 0x0000001504007986 */ /* 0x0011e4000c101906 */
.L_x_162:
[----:B------:R-:W-:Y:S05]  /*4630*/  BSYNC.RECONVERGENT B0 ;  /* 0x0000000000007941 */ /* 0x000fea0003800200 */
.L_x_161:
[----:B------:R-:W-:Y:S06]  /*4640*/  BAR.SYNC.DEFER_BLOCKING 0x0 ;  /* 0x0000000000007b1d */ /* 0x000fec0000010000 */
.L_x_160:
[----:B------:R-:W-:-:S13]  /*4650*/  ISETP.GT.U32.AND P1, PT, R11, R13, PT ;  /* 0x0000000d0b00720c */ /* 0x000fda0003f24070 */
[----:B------:R-:W-:Y:S05]  /*4660*/  @P1 BRA `(.L_x_163) ;  /* 0x0000000000141947 */ /* 0x000fea0003800000 */
[----:B------:R-:W-:-:S04]  /*4670*/  VIADDMNMX R18, R15, 0xfffffff8, R14, !PT ;  /* 0xfffffff80f127846 */ /* 0x000fc8000780010e */
[----:B------:R-:W-:-:S13]  /*4680*/  ISETP.GE.AND P1, PT, R18, UR4, PT ;  /* 0x0000000412007c0c */ /* 0x000fda000bf26270 */
[----:B------:R2:W-:Y:S01]  /*4690*/  @!P1 STG.E desc[UR6][R4.64+0x400], RZ ;  /* 0x000400ff04009986 */ /* 0x0005e2000c101906 */
[----:B------:R-:W-:Y:S06]  /*46a0*/  BAR.SYNC.DEFER_BLOCKING 0x0 ;  /* 0x0000000000007b1d */ /* 0x000fec0000010000 */
[----:B------:R-:W-:Y:S05]  /*46b0*/  BRA `(.L_x_164) ;  /* 0x0000000000287947 */ /* 0x000fea0003800000 */
.L_x_163:
[----:B------:R-:W-:Y:S01]  /*46c0*/  VIADDMNMX R18, R15, 0xfffffff8, R14, !PT ;  /* 0xfffffff80f127846 */ /* 0x000fe2000780010e */
[----:B------:R-:W-:Y:S03]  /*46d0*/  BSSY.RECONVERGENT B0, `(.L_x_165) ;  /* 0x0000007000007945 */ /* 0x000fe60003800200 */
[----:B------:R-:W-:-:S13]  /*46e0*/  ISETP.GE.AND P1, PT, R18, UR4, PT ;  /* 0x0000000412007c0c */ /* 0x000fda000bf26270 */
[----:B------:R-:W-:Y:S05]  /*46f0*/  @P1 BRA `(.L_x_166) ;  /* 0x0000000000101947 */ /* 0x000fea0003800000 */
[----:B------:R-:W-:Y:S01]  /*4700*/  ISETP.NE.AND P1, PT, R16, RZ, PT ;  /* 0x000000ff1000720c */ /* 0x000fe20003f25270 */
[----:B0-----:R-:W-:-:S12]  /*4710*/  IMAD.MOV.U32 R21, RZ, RZ, RZ ;  /* 0x000000ffff157224 */ /* 0x001fd800078e00ff */
[----:B------:R-:W0:Y:S04]  /*4720*/  @!P1 LDS R21, [R8] ;  /* 0x0000000008159984 */ /* 0x000e280000000800 */
[----:B0-----:R1:W-:Y:S02]  /*4730*/  STG.E desc[UR6][R4.64+0x400], R21 ;  /* 0x0004001504007986 */ /* 0x0013e4000c101906 */
.L_x_166:
[----:B------:R-:W-:Y:S05]  /*4740*/  BSYNC.RECONVERGENT B0 ;  /* 0x0000000000007941 */ /* 0x000fea0003800200 */
.L_x_165:
[----:B------:R-:W-:Y:S06]  /*4750*/  BAR.SYNC.DEFER_BLOCKING 0x0 ;  /* 0x0000000000007b1d */ /* 0x000fec0000010000 */
.L_x_164:
[----:B------:R-:W-:-:S05]  /*4760*/  VIADD R18, R13, 0x1 ;  /* 0x000000010d127836 */ /* 0x000fca0000000000 */
[----:B------:R-:W-:-:S13]  /*4770*/  ISETP.GT.U32.AND P1, PT, R11, R18, PT ;  /* 0x000000120b00720c */ /* 0x000fda0003f24070 */
[----:B------:R-:W-:Y:S05]  /*4780*/  @P1 BRA `(.L_x_167) ;  /* 0x0000000000141947 */ /* 0x000fea0003800000 */
[----:B------:R-:W-:-:S04]  /*4790*/  VIMNMX R18, PT, PT, R14, R15, !PT ;  /* 0x0000000f0e127248 */ /* 0x000fc80007fe0100 */
[----:B------:R-:W-:-:S13]  /*47a0*/  ISETP.GE.AND P1, PT, R18, UR4, PT ;  /* 0x0000000412007c0c */ /* 0x000fda000bf26270 */
[----:B------:R3:W-:Y:S01]  /*47b0*/  @!P1 STG.E desc[UR6][R4.64+0x800], RZ ;  /* 0x000800ff04009986 */ /* 0x0007e2000c101906 */
[----:B------:R-:W-:Y:S06]  /*47c0*/  BAR.SYNC.DEFER_BLOCKING 0x0 ;  /* 0x0000000000007b1d */ /* 0x000fec0000010000 */
[----:B------:R-:W-:Y:S05]  /*47d0*/  BRA `(.L_x_168) ;  /* 0x0000000000287947 */ /* 0x000fea0003800000 */
.L_x_167:
[----:B------:R-:W-:Y:S01]  /*47e0*/  VIMNMX R18, PT, PT, R14, R15, !PT ;  /* 0x0000000f0e127248 */ /* 0x000fe20007fe0100 */
[----:B------:R-:W-:Y:S03]  /*47f0*/  BSSY.RECONVERGENT B0, `(.L_x_169) ;  /* 0x0000007000007945 */ /* 0x000fe60003800200 */
[----:B------:R-:W-:-:S13]  /*4800*/  ISETP.GE.AND P1, PT, R18, UR4, PT ;  /* 0x0000000412007c0c */ /* 0x000fda000bf26270 */
[----:B------:R-:W-:Y:S05]  /*4810*/  @P1 BRA `(.L_x_170) ;  /* 0x0000000000101947 */ /* 0x000fea0003800000 */
[----:B------:R-:W-:Y:S02]  /*4820*/  ISETP.NE.AND P1, PT, R16, RZ, PT ;  /* 0x000000ff1000720c */ /* 0x000fe40003f25270 */
[----:B01----:R-:W-:-:S11]  /*4830*/  MOV R21, RZ ;  /* 0x000000ff00157202 */ /* 0x003fd60000000f00 */
[----:B------:R-:W0:Y:S04]  /*4840*/  @!P1 LDS R21, [R8] ;  /* 0x0000000008159984 */ /* 0x000e280000000800 */
[----:B0-----:R3:W-:Y:S02]  /*4850*/  STG.E desc[UR6][R4.64+0x800], R21 ;  /* 0x0008001504007986 */ /* 0x0017e4000c101906 */
.L_x_170:
[----:B------:R-:W-:Y:S05]  /*4860*/  BSYNC.RECONVERGENT B0 ;  /* 0x0000000000007941 */ /* 0x000fea0003800200 */
.L_x_169:
[----:B------:R-:W-:Y:S06]  /*4870*/  BAR.SYNC.DEFER_BLOCKING 0x0 ;  /* 0x0000000000007b1d */ /* 0x000fec0000010000 */
.L_x_168:
[----:B------:R-:W-:-:S05]  /*4880*/  VIADD R18, R13, 0x2 ;  /* 0x000000020d127836 */ /* 0x000fca0000000000 */
[----:B------:R-:W-:-:S13]  /*4890*/  ISETP.GT.U32.AND P1, PT, R11, R18, PT ;  /* 0x000000120b00720c */ /* 0x000fda0003f24070 */
[----:B------:R-:W-:Y:S05]  /*48a0*/  @P1 BRA `(.L_x_171) ;  /* 0x0000000000141947 */ /* 0x000fea0003800000 */
[----:B------:R-:W-:-:S04]  /*48b0*/  VIADDMNMX R18, R15, 0x8, R14, !PT ;  /* 0x000000080f127846 */ /* 0x000fc8000780010e */
[----:B------:R-:W-:-:S13]  /*48c0*/  ISETP.GE.AND P1, PT, R18, UR4, PT ;  /* 0x0000000412007c0c */ /* 0x000fda000bf26270 */
[----:B------:R4:W-:Y:S01]  /*48d0*/  @!P1 STG.E desc[UR6][R4.64+0xc00], RZ ;  /* 0x000c00ff04009986 */ /* 0x0009e2000c101906 */
[----:B------:R-:W-:Y:S06]  /*48e0*/  BAR.SYNC.DEFER_BLOCKING 0x0 ;  /* 0x0000000000007b1d */ /* 0x000fec0000010000 */
[----:B------:R-:W-:Y:S05]  /*48f0*/  BRA `(.L_x_172) ;  /* 0x0000000000287947 */ /* 0x000fea0003800000 */
.L_x_171:
[----:B------:R-:W-:Y:S01]  /*4900*/  VIADDMNMX R18, R15, 0x8, R14, !PT ;  /* 0x000000080f127846 */ /* 0x000fe2000780010e */
[----:B------:R-:W-:Y:S03]  /*4910*/  BSSY.RECONVERGENT B0, `(.L_x_173) ;  /* 0x0000007000007945 */ /* 0x000fe60003800200 */
[----:B------:R-:W-:-:S13]  /*4920*/  ISETP.GE.AND P1, PT, R18, UR4, PT ;  /* 0x0000000412007c0c */ /* 0x000fda000bf26270 */
[----:B------:R-:W-:Y:S05]  /*4930*/  @P1 BRA `(.L_x_174) ;  /* 0x0000000000101947 */ /* 0x000fea0003800000 */
[----:B------:R-:W-:Y:S01]  /*4940*/  ISETP.NE.AND P1, PT, R16, RZ, PT ;  /* 0x000000ff1000720c */ /* 0x000fe20003f25270 */
[----:B01-3--:R-:W-:-:S12]  /*4950*/  IMAD.MOV.U32 R21, RZ, RZ, RZ ;  /* 0x000000ffff157224 */ /* 0x00bfd800078e00ff */
[----:B------:R-:W0:Y:S04]  /*4960*/  @!P1 LDS R21, [R8] ;  /* 0x0000000008159984 */ /* 0x000e280000000800 */
[----:B0-----:R4:W-:Y:S02]  /*4970*/  STG.E desc[UR6][R4.64+0xc00], R21 ;  /* 0x000c001504007986 */ /* 0x0019e4000c101906 */
.L_x_174:
[----:B------:R-:W-:Y:S05]  /*4980*/  BSYNC.RECONVERGENT B0 ;  /* 0x0000000000007941 */ /* 0x000fea0003800200 */
.L_x_173:
[----:B------:R-:W-:Y:S06]  /*4990*/  BAR.SYNC.DEFER_BLOCKING 0x0 ;  /* 0x0000000000007b1d */ /* 0x000fec0000010000 */
.L_x_172:
[----:B------:R-:W-:Y:S01]  /*49a0*/  IADD3 R18, PT, PT, R13, 0x4, RZ ;  /* 0x000000040d127810 */ /* 0x000fe20007ffe0ff */
[----:B------:R-:W-:Y:S01]  /*49b0*/  VIADD R15, R15, 0x20 ;  /* 0x000000200f0f7836 */ /* 0x000fe20000000000 */
[----:B01234-:R-:W-:Y:S01]  /*49c0*/  IADD3 R4, PT, PT, R13, 0x3, RZ ;  /* 0x000000030d047810 */ /* 0x01ffe20007ffe0ff */
[----:B------:R-:W-:Y:S01]  /*49d0*/  VIADD R19, R19, 0x400 ;  /* 0x0000040013137836 */ /* 0x000fe20000000000 */
[----:B------:R-:W-:Y:S01]  /*49e0*/  ISETP.NE.AND P1, PT, R18, R17, PT ;  /* 0x000000111200720c */ /* 0x000fe20003f25270 */
[----:B------:R-:W-:-:S12]  /*49f0*/  IMAD.MOV.U32 R13, RZ, RZ, R18 ;  /* 0x000000ffff0d7224 */ /* 0x000fd800078e0012 */
[----:B------:R-:W-:Y:S05]  /*4a00*/  @P1 BRA `(.L_x_175) ;  /* 0xfffffff800c41947 */ /* 0x000fea000383ffff */
.L_x_157:
[----:B------:R-:W-:Y:S05]  /*4a10*/  @P0 BRA `(.L_x_176) ;  /* 0xfffffff400f00947 */ /* 0x000fea000383ffff */
[----:B------:R-:W-:Y:S05]  /*4a20*/  EXIT ;  /* 0x000000000000794d */ /* 0x000fea0003800000 */
        .weak           $__internal_0_$__cuda_sm20_sqrt_rn_f32_slowpath
        .type           $__internal_0_$__cuda_sm20_sqrt_rn_f32_slowpath,@function
        .size           $__internal_0_$__cuda_sm20_sqrt_rn_f32_slowpath,($__internal_1_$__cuda_sm3x_div_rn_noftz_f32_slowpath - $__internal_0_$__cuda_sm20_sqrt_rn_f32_slowpath)
$__internal_0_$__cuda_sm20_sqrt_rn_f32_slowpath:
[----:B------:R-:W-:-:S13]  /*4a30*/  LOP3.LUT P2, RZ, R0, 0x7fffffff, RZ, 0xc0, !PT ;  /* 0x7fffffff00ff7812 */ /* 0x000fda000784c0ff */
[----:B------:R-:W-:Y:S01]  /*4a40*/  @!P2 IMAD.MOV.U32 R3, RZ, RZ, R0 ;  /* 0x000000ffff03a224 */ /* 0x000fe200078e0000 */
[----:B------:R-:W-:Y:S06]  /*4a50*/  @!P2 BRA `(.L_x_177) ;  /* 0x000000000040a947 */ /* 0x000fec0003800000 */
[----:B------:R-:W-:-:S13]  /*4a60*/  FSETP.GEU.FTZ.AND P2, PT, R0, RZ, PT ;  /* 0x000000ff0000720b */ /* 0x000fda0003f5e000 */
[----:B------:R-:W-:Y:S01]  /*4a70*/  @!P2 MOV R3, 0x7fffffff ;  /* 0x7fffffff0003a802 */ /* 0x000fe20000000f00 */
[----:B------:R-:W-:Y:S06]  /*4a80*/  @!P2 BRA `(.L_x_177) ;  /* 0x000000000034a947 */ /* 0x000fec0003800000 */
[----:B------:R-:W-:-:S13]  /*4a90*/  FSETP.GTU.FTZ.AND P2, PT, |R0|, +INF , PT ;  /* 0x7f8000000000780b */ /* 0x000fda0003f5c200 */
[----:B------:R-:W-:Y:S01]  /*4aa0*/  @P2 FADD.FTZ R3, R0, 1 ;  /* 0x3f80000000032421 */ /* 0x000fe20000010000 */
[----:B------:R-:W-:Y:S06]  /*4ab0*/  @P2 BRA `(.L_x_177) ;  /* 0x0000000000282947 */ /* 0x000fec0003800000 */
[----:B------:R-:W-:-:S13]  /*4ac0*/  FSETP.NEU.FTZ.AND P2, PT, |R0|, +INF , PT ;  /* 0x7f8000000000780b */ /* 0x000fda0003f5d200 */
[----:B------:R-:W-:-:S04]  /*4ad0*/  @P2 FFMA R19, R0, 1.84467440737095516160e+19, RZ ;  /* 0x5f80000000132823 */ /* 0x000fc800000000ff */
[----:B------:R-:W0:Y:S02]  /*4ae0*/  @P2 MUFU.RSQ R20, R19 ;  /* 0x0000001300142308 */ /* 0x000e240000001400 */
[----:B0-----:R-:W-:Y:S01]  /*4af0*/  @P2 FMUL.FTZ R22, R19, R20 ;  /* 0x0000001413162220 */ /* 0x001fe20000410000 */
[----:B------:R-:W-:-:S03]  /*4b00*/  @P2 FMUL.FTZ R20, R20, 0.5 ;  /* 0x3f00000014142820 */ /* 0x000fc60000410000 */
[----:B------:R-:W-:-:S04]  /*4b10*/  @P2 FADD.FTZ R3, -R22, -RZ ;  /* 0x800000ff16032221 */ /* 0x000fc80000010100 */
[----:B------:R-:W-:Y:S01]  /*4b20*/  @P2 FFMA R21, R22, R3, R19 ;  /* 0x0000000316152223 */ /* 0x000fe20000000013 */
[----:B------:R-:W-:-:S03]  /*4b30*/  @!P2 IMAD.MOV.U32 R3, RZ, RZ, R0 ;  /* 0x000000ffff03a224 */ /* 0x000fc600078e0000 */
[----:B------:R-:W-:-:S04]  /*4b40*/  @P2 FFMA R20, R21, R20, R22 ;  /* 0x0000001415142223 */ /* 0x000fc80000000016 */
[----:B------:R-:W-:-:S07]  /*4b50*/  @P2 FMUL.FTZ R3, R20, 2.3283064365386962891e-10 ;  /* 0x2f80000014032820 */ /* 0x000fce0000410000 */
.L_x_177:
[----:B------:R-:W-:Y:S02]  /*4b60*/  HFMA2 R19, -RZ, RZ, 0, 0 ;  /* 0x00000000ff137431 */ /* 0x000fe400000001ff */
[----:B------:R-:W-:Y:S02]  /*4b70*/  IMAD.MOV.U32 R0, RZ, RZ, R3 ;  /* 0x000000ffff007224 */ /* 0x000fe400078e0003 */
[----:B------:R-:W-:Y:S05]  /*4b80*/  RET.REL.NODEC R18 `(_Z13launch_kernelPfiii) ;  /* 0xffffffb4121c7950 */ /* 0x000fea0003c3ffff */
        .weak           $__internal_1_$__cuda_sm3x_div_rn_noftz_f32_slowpath
        .type           $__internal_1_$__cuda_sm3x_div_rn_noftz_f32_slowpath,@function
        .size           $__internal_1_$__cuda_sm3x_div_rn_noftz_f32_slowpath,(.L_x_191 - $__internal_1_$__cuda_sm3x_div_rn_noftz_f32_slowpath)
$__internal_1_$__cuda_sm3x_div_rn_noftz_f32_slowpath:
[----:B------:R-:W-:Y:S01]  /*4b90*/  SHF.R.U32.HI R19, RZ, 0x17, R3 ;  /* 0x00000017ff137819 */ /* 0x000fe20000011603 */
[----:B------:R-:W-:Y:S01]  /*4ba0*/  BSSY.RECONVERGENT B0, `(.L_x_178) ;  /* 0x0000062000007945 */ /* 0x000fe20003800200 */
[----:B------:R-:W-:Y:S02]  /*4bb0*/  SHF.R.U32.HI R21, RZ, 0x17, R0 ;  /* 0x00000017ff157819 */ /* 0x000fe40000011600 */
[----:B------:R-:W-:Y:S02]  /*4bc0*/  LOP3.LUT R19, R19, 0xff, RZ, 0xc0, !PT ;  /* 0x000000ff13137812 */ /* 0x000fe400078ec0ff */
[----:B------:R-:W-:-:S03]  /*4bd0*/  LOP3.LUT R21, R21, 0xff, RZ, 0xc0, !PT ;  /* 0x000000ff15157812 */ /* 0x000fc600078ec0ff */
[----:B------:R-:W-:Y:S02]  /*4be0*/  VIADD R20, R19, 0xffffffff ;  /* 0xffffffff13147836 */ /* 0x000fe40000000000 */
[----:B------:R-:W-:-:S03]  /*4bf0*/  VIADD R22, R21, 0xffffffff ;  /* 0xffffffff15167836 */ /* 0x000fc60000000000 */
[----:B------:R-:W-:-:S04]  /*4c00*/  ISETP.GT.U32.AND P2, PT, R20, 0xfd, PT ;  /* 0x000000fd1400780c */ /* 0x000fc80003f44070 */
[----:B------:R-:W-:-:S13]  /*4c10*/  ISETP.GT.U32.OR P2, PT, R22, 0xfd, P2 ;  /* 0x000000fd1600780c */ /* 0x000fda0001744470 */
[----:B------:R-:W-:Y:S01]  /*4c20*/  @!P2 MOV R23, RZ ;  /* 0x000000ff0017a202 */ /* 0x000fe20000000f00 */
[----:B------:R-:W-:Y:S06]  /*4c30*/  @!P2 BRA `(.L_x_179) ;  /* 0x00000000005ca947 */ /* 0x000fec0003800000 */
[----:B------:R-:W-:Y:S02]  /*4c40*/  FSETP.GTU.FTZ.AND P2, PT, |R0|, +INF , PT ;  /* 0x7f8000000000780b */ /* 0x000fe40003f5c200 */
[----:B------:R-:W-:-:S04]  /*4c50*/  FSETP.GTU.FTZ.AND P4, PT, |R3|, +INF , PT ;  /* 0x7f8000000300780b */ /* 0x000fc80003f9c200 */
[----:B------:R-:W-:-:S13]  /*4c60*/  PLOP3.LUT P2, PT, P2, P4, PT, 0xf8, 0x8f ;  /* 0x00000000008f781c */ /* 0x000fda0001749f70 */
[----:B------:R-:W-:Y:S05]  /*4c70*/  @P2 BRA `(.L_x_180) ;  /* 0x00000004004c2947 */ /* 0x000fea0003800000 */
[----:B------:R-:W-:-:S13]  /*4c80*/  LOP3.LUT P2, RZ, R3, 0x7fffffff, R0, 0xc8, !PT ;  /* 0x7fffffff03ff7812 */ /* 0x000fda000784c800 */
[----:B------:R-:W-:Y:S05]  /*4c90*/  @!P2 BRA `(.L_x_181) ;  /* 0x00000004003ca947 */ /* 0x000fea0003800000 */
[C---:B------:R-:W-:Y:S02]  /*4ca0*/  FSETP.NEU.FTZ.AND P5, PT, |R0|.reuse, +INF , PT ;  /* 0x7f8000000000780b */ /* 0x040fe40003fbd200 */
[----:B------:R-:W-:Y:S02]  /*4cb0*/  FSETP.NEU.FTZ.AND P4, PT, |R3|, +INF , PT ;  /* 0x7f8000000300780b */ /* 0x000fe40003f9d200 */
[----:B------:R-:W-:-:S11]  /*4cc0*/  FSETP.NEU.FTZ.AND P2, PT, |R0|, +INF , PT ;  /* 0x7f8000000000780b */ /* 0x000fd60003f5d200 */
[----:B------:R-:W-:Y:S05]  /*4cd0*/  @!P4 BRA !P5, `(.L_x_181) ;  /* 0x00000004002cc947 */ /* 0x000fea0006800000 */
[----:B------:R-:W-:-:S04]  /*4ce0*/  LOP3.LUT P5, RZ, R0, 0x7fffffff, RZ, 0xc0, !PT ;  /* 0x7fffffff00ff7812 */ /* 0x000fc800078ac0ff */
[----:B------:R-:W-:-:S13]  /*4cf0*/  PLOP3.LUT P4, PT, P4, P5, PT, 0x2f, 0xf2 ;  /* 0x0000000000f2781c */ /* 0x000fda000278a577 */
[----:B------:R-:W-:Y:S05]  /*4d00*/  @P4 BRA `(.L_x_182) ;  /* 0x0000000400184947 */ /* 0x000fea0003800000 */
[----:B------:R-:W-:-:S04]  /*4d10*/  LOP3.LUT P4, RZ, R3, 0x7fffffff, RZ, 0xc0, !PT ;  /* 0x7fffffff03ff7812 */ /* 0x000fc8000788c0ff */
[----:B------:R-:W-:-:S13]  /*4d20*/  PLOP3.LUT P2, PT, P2, P4, PT, 0x2f, 0xf2 ;  /* 0x0000000000f2781c */ /* 0x000fda0001748577 */
[----:B------:R-:W-:Y:S05]  /*4d30*/  @P2 BRA `(.L_x_183) ;  /* 0x0000000400002947 */ /* 0x000fea0003800000 */
[----:B------:R-:W-:Y:S02]  /*4d40*/  ISETP.GE.AND P2, PT, R22, RZ, PT ;  /* 0x000000ff1600720c */ /* 0x000fe40003f46270 */
[----:B------:R-:W-:-:S11]  /*4d50*/  ISETP.GE.AND P4, PT, R20, RZ, PT ;  /* 0x000000ff1400720c */ /* 0x000fd60003f86270 */
[----:B------:R-:W-:Y:S02]  /*4d60*/  @P2 IMAD.MOV.U32 R23, RZ, RZ, RZ ;  /* 0x000000ffff172224 */ /* 0x000fe400078e00ff */
[----:B------:R-:W-:Y:S01]  /*4d70*/  @!P2 FFMA R0, R0, 1.84467440737095516160e+19, RZ ;  /* 0x5f8000000000a823 */ /* 0x000fe200000000ff */
[----:B------:R-:W-:Y:S02]  /*4d80*/  @!P2 IMAD.MOV.U32 R23, RZ, RZ, -0x40 ;  /* 0xffffffc0ff17a424 */ /* 0x000fe400078e00ff */
[----:B------:R-:W-:-:S03]  /*4d90*/  @!P4 FFMA R3, R3, 1.84467440737095516160e+19, RZ ;  /* 0x5f8000000303c823 */ /* 0x000fc600000000ff */
[----:B------:R-:W-:-:S07]  /*4da0*/  @!P4 IADD3 R23, PT, PT, R23, 0x40, RZ ;  /* 0x000000401717c810 */ /* 0x000fce0007ffe0ff */
.L_x_179:
[----:B------:R-:W-:Y:S01]  /*4db0*/  LEA R20, R19, 0xc0800000, 0x17 ;  /* 0xc080000013147811 */ /* 0x000fe200078eb8ff */
[----:B------:R-:W-:Y:S01]  /*4dc0*/  BSSY.RECONVERGENT B1, `(.L_x_184) ;  /* 0x0000036000017945 */ /* 0x000fe20003800200 */
[----:B------:R-:W-:-:S03]  /*4dd0*/  IADD3 R21, PT, PT, R21, -0x7f, RZ ;  /* 0xffffff8115157810 */ /* 0x000fc60007ffe0ff */
[----:B------:R-:W-:Y:S02]  /*4de0*/  IMAD.IADD R29, R3, 0x1, -R20 ;  /* 0x00000001031d7824 */ /* 0x000fe400078e0a14 */
[----:B------:R-:W-:Y:S02]  /*4df0*/  IMAD R0, R21, -0x800000, R0 ;  /* 0xff80000015007824 */ /* 0x000fe400078e0200 */
[----:B------:R-:W0:Y:S01]  /*4e00*/  MUFU.RCP R3, R29 ;  /* 0x0000001d00037308 */ /* 0x000e220000001000 */
[----:B------:R-:W-:-:S04]  /*4e10*/  FADD.FTZ R20, -R29, -RZ ;  /* 0x800000ff1d147221 */ /* 0x000fc80000010100 */
[----:B0-----:R-:W-:-:S04]  /*4e20*/  FFMA R22, R3, R20, 1 ;  /* 0x3f80000003167423 */ /* 0x001fc80000000014 */
[----:B------:R-:W-:Y:S01]  /*4e30*/  FFMA R3, R3, R22, R3 ;  /* 0x0000001603037223 */ /* 0x000fe20000000003 */
[----:B------:R-:W-:-:S03]  /*4e40*/  IADD3 R22, PT, PT, R21, 0x7f, -R19 ;  /* 0x0000007f15167810 */ /* 0x000fc60007ffe813 */
[----:B------:R-:W-:Y:S02]  /*4e50*/  FFMA R19, R0, R3, RZ ;  /* 0x0000000300137223 */ /* 0x000fe400000000ff */
[----:B------:R-:W-:Y:S02]  /*4e60*/  IMAD.IADD R23, R22, 0x1, R23 ;  /* 0x0000000116177824 */ /* 0x000fe400078e0217 */
[----:B------:R-:W-:-:S04]  /*4e70*/  FFMA R28, R20, R19, R0 ;  /* 0x00000013141c7223 */ /* 0x000fc80000000000 */
[----:B------:R-:W-:-:S04]  /*4e80*/  FFMA R19, R3, R28, R19 ;  /* 0x0000001c03137223 */ /* 0x000fc80000000013 */
[----:B------:R-:W-:-:S04]  /*4e90*/  FFMA R20, R20, R19, R0 ;  /* 0x0000001314147223 */ /* 0x000fc80000000000 */
[----:B------:R-:W-:-:S05]  /*4ea0*/  FFMA R0, R3, R20, R19 ;  /* 0x0000001403007223 */ /* 0x000fca0000000013 */
[----:B------:R-:W-:-:S04]  /*4eb0*/  SHF.R.U32.HI R21, RZ, 0x17, R0 ;  /* 0x00000017ff157819 */ /* 0x000fc80000011600 */
[----:B------:R-:W-:-:S04]  /*4ec0*/  LOP3.LUT R22, R21, 0xff, RZ, 0xc0, !PT ;  /* 0x000000ff15167812 */ /* 0x000fc800078ec0ff */
[----:B------:R-:W-:-:S05]  /*4ed0*/  IADD3 R22, PT, PT, R22, R23, RZ ;  /* 0x0000001716167210 */ /* 0x000fca0007ffe0ff */
[----:B------:R-:W-:-:S05]  /*4ee0*/  VIADD R21, R22, 0xffffffff ;  /* 0xffffffff16157836 */ /* 0x000fca0000000000 */
[----:B------:R-:W-:-:S13]  /*4ef0*/  ISETP.GE.U32.AND P2, PT, R21, 0xfe, PT ;  /* 0x000000fe1500780c */ /* 0x000fda0003f46070 */
[----:B------:R-:W-:Y:S05]  /*4f00*/  @!P2 BRA `(.L_x_185) ;  /* 0x000000000080a947 */ /* 0x000fea0003800000 */
[----:B------:R-:W-:-:S13]  /*4f10*/  ISETP.GT.AND P2, PT, R22, 0xfe, PT ;  /* 0x000000fe1600780c */ /* 0x000fda0003f44270 */
[----:B------:R-:W-:Y:S05]  /*4f20*/  @P2 BRA `(.L_x_186) ;  /* 0x00000000006c2947 */ /* 0x000fea0003800000 */
[----:B------:R-:W-:-:S13]  /*4f30*/  ISETP.GE.AND P2, PT, R22, 0x1, PT ;  /* 0x000000011600780c */ /* 0x000fda0003f46270 */
[----:B------:R-:W-:Y:S05]  /*4f40*/  @P2 BRA `(.L_x_187) ;  /* 0x0000000000742947 */ /* 0x000fea0003800000 */
[----:B------:R-:W-:Y:S02]  /*4f50*/  ISETP.GE.AND P2, PT, R22, -0x18, PT ;  /* 0xffffffe81600780c */ /* 0x000fe40003f46270 */
[----:B------:R-:W-:-:S11]  /*4f60*/  LOP3.LUT R0, R0, 0x80000000, RZ, 0xc0, !PT ;  /* 0x8000000000007812 */ /* 0x000fd600078ec0ff */
[----:B------:R-:W-:Y:S05]  /*4f70*/  @!P2 BRA `(.L_x_187) ;  /* 0x000000000068a947 */ /* 0x000fea0003800000 */
[CCC-:B------:R-:W-:Y:S01]  /*4f80*/  FFMA.RZ R21, R3.reuse, R20.reuse, R19.reuse ;  /* 0x0000001403157223 */ /* 0x1c0fe2000000c013 */
[CCC-:B------:R-:W-:Y:S01]  /*4f90*/  FFMA.RP R23, R3.reuse, R20.reuse, R19.reuse ;  /* 0x0000001403177223 */ /* 0x1c0fe20000008013 */
[----:B------:R-:W-:Y:S01]  /*4fa0*/  FFMA.RM R20, R3, R20, R19 ;  /* 0x0000001403147223 */ /* 0x000fe20000004013 */
[C---:B------:R-:W-:Y:S02]  /*4fb0*/  IADD3 R28, PT, PT, R22.reuse, 0x20, RZ ;  /* 0x00000020161c7810 */ /* 0x040fe40007ffe0ff */
[----:B------:R-:W-:Y:S02]  /*4fc0*/  LOP3.LUT R3, R21, 0x7fffff, RZ, 0xc0, !PT ;  /* 0x007fffff15037812 */ /* 0x000fe400078ec0ff */
[C---:B------:R-:W-:Y:S02]  /*4fd0*/  ISETP.NE.AND P5, PT, R22.reuse, RZ, PT ;  /* 0x000000ff1600720c */ /* 0x040fe40003fa5270 */
[----:B------:R-:W-:Y:S02]  /*4fe0*/  LOP3.LUT R3, R3, 0x800000, RZ, 0xfc, !PT ;  /* 0x0080000003037812 */ /* 0x000fe400078efcff */
[----:B------:R-:W-:Y:S01]  /*4ff0*/  ISETP.NE.AND P4, PT, R22, RZ, PT ;  /* 0x000000ff1600720c */ /* 0x000fe20003f85270 */
[----:B------:R-:W-:Y:S01]  /*5000*/  IMAD.MOV R22, RZ, RZ, -R22 ;  /* 0x000000ffff167224 */ /* 0x000fe200078e0a16 */
[----:B------:R-:W-:-:S02]  /*5010*/  SHF.L.U32 R28, R3, R28, RZ ;  /* 0x0000001c031c7219 */ /* 0x000fc400000006ff */
[----:B------:R-:W-:Y:S02]  /*5020*/  FSETP.NEU.FTZ.AND P2, PT, R23, R20, PT ;  /* 0x000000141700720b */ /* 0x000fe40003f5d000 */
[----:B------:R-:W-:Y:S02]  /*5030*/  SEL R22, R22, RZ, P5 ;  /* 0x000000ff16167207 */ /* 0x000fe40002800000 */
[----:B------:R-:W-:Y:S02]  /*5040*/  ISETP.NE.AND P4, PT, R28, RZ, P4 ;  /* 0x000000ff1c00720c */ /* 0x000fe40002785270 */
[----:B------:R-:W-:Y:S02]  /*5050*/  SHF.R.U32.HI R22, RZ, R22, R3 ;  /* 0x00000016ff167219 */ /* 0x000fe40000011603 */
[----:B------:R-:W-:Y:S02]  /*5060*/  PLOP3.LUT P2, PT, P2, P4, PT, 0xf8, 0x8f ;  /* 0x00000000008f781c */ /* 0x000fe40001749f70 */
[----:B------:R-:W-:-:S02]  /*5070*/  SHF.R.U32.HI R20, RZ, 0x1, R22 ;  /* 0x00000001ff147819 */ /* 0x000fc40000011616 */
[----:B------:R-:W-:-:S04]  /*5080*/  SEL R3, RZ, 0x1, !P2 ;  /* 0x00000001ff037807 */ /* 0x000fc80005000000 */
[----:B------:R-:W-:-:S04]  /*5090*/  LOP3.LUT R3, R3, 0x1, R20, 0xf8, !PT ;  /* 0x0000000103037812 */ /* 0x000fc800078ef814 */
[----:B------:R-:W-:-:S04]  /*50a0*/  LOP3.LUT R3, R3, R22, RZ, 0xc0, !PT ;  /* 0x0000001603037212 */ /* 0x000fc800078ec0ff */
[----:B------:R-:W-:-:S04]  /*50b0*/  IADD3 R3, PT, PT, R20, R3, RZ ;  /* 0x0000000314037210 */ /* 0x000fc80007ffe0ff */
[----:B------:R-:W-:Y:S01]  /*50c0*/  LOP3.LUT R0, R3, R0, RZ, 0xfc, !PT ;  /* 0x0000000003007212 */ /* 0x000fe200078efcff */
[----:B------:R-:W-:Y:S06]  /*50d0*/  BRA `(.L_x_187) ;  /* 0x0000000000107947 */ /* 0x000fec0003800000 */
.L_x_186:
[----:B------:R-:W-:-:S04]  /*50e0*/  LOP3.LUT R0, R0, 0x80000000, RZ, 0xc0, !PT ;  /* 0x8000000000007812 */ /* 0x000fc800078ec0ff */
[----:B------:R-:W-:Y:S01]  /*50f0*/  LOP3.LUT R0, R0, 0x7f800000, RZ, 0xfc, !PT ;  /* 0x7f80000000007812 */ /* 0x000fe200078efcff */
[----:B------:R-:W-:Y:S06]  /*5100*/  BRA `(.L_x_187) ;  /* 0x0000000000047947 */ /* 0x000fec0003800000 */
.L_x_185:
[----:B------:R-:W-:-:S07]  /*5110*/  IMAD R0, R23, 0x800000, R0 ;  /* 0x0080000017007824 */ /* 0x000fce00078e0200 */
.L_x_187:
[----:B------:R-:W-:Y:S05]  /*5120*/  BSYNC.RECONVERGENT B1 ;  /* 0x0000000000017941 */ /* 0x000fea0003800200 */
.L_x_184:
[----:B------:R-:W-:Y:S05]  /*5130*/  BRA `(.L_x_188) ;  /* 0x0000000000207947 */ /* 0x000fea0003800000 */
.L_x_183:
[----:B------:R-:W-:-:S04]  /*5140*/  LOP3.LUT R0, R3, 0x80000000, R0, 0x48, !PT ;  /* 0x8000000003007812 */ /* 0x000fc800078e4800 */
[----:B------:R-:W-:Y:S01]  /*5150*/  LOP3.LUT R0, R0, 0x7f800000, RZ, 0xfc, !PT ;  /* 0x7f80000000007812 */ /* 0x000fe200078efcff */
[----:B------:R-:W-:Y:S06]  /*5160*/  BRA `(.L_x_188) ;  /* 0x0000000000147947 */ /* 0x000fec0003800000 */
.L_x_182:
[----:B------:R-:W-:Y:S01]  /*5170*/  LOP3.LUT R0, R3, 0x80000000, R0, 0x48, !PT ;  /* 0x8000000003007812 */ /* 0x000fe200078e4800 */
[----:B------:R-:W-:Y:S06]  /*5180*/  BRA `(.L_x_188) ;  /* 0x00000000000c7947 */ /* 0x000fec0003800000 */
.L_x_181:
[----:B------:R-:W0:Y:S01]  /*5190*/  MUFU.RSQ R0, -QNAN ;  /* 0xffc0000000007908 */ /* 0x000e220000001400 */
[----:B------:R-:W-:Y:S05]  /*51a0*/  BRA `(.L_x_188) ;  /* 0x0000000000047947 */ /* 0x000fea0003800000 */
.L_x_180:
[----:B------:R-:W-:-:S07]  /*51b0*/  FADD.FTZ R0, R0, R3 ;  /* 0x0000000300007221 */ /* 0x000fce0000010000 */
.L_x_188:
[----:B------:R-:W-:Y:S05]  /*51c0*/  BSYNC.RECONVERGENT B0 ;  /* 0x0000000000007941 */ /* 0x000fea0003800200 */
.L_x_178:
[----:B------:R-:W-:-:S04]  /*51d0*/  HFMA2 R19, -RZ, RZ, 0, 0 ;  /* 0x00000000ff137431 */ /* 0x000fc800000001ff */
[----:B0-----:R-:W-:Y:S05]  /*51e0*/  RET.REL.NODEC R18 `(_Z13launch_kernelPfiii) ;  /* 0xffffffac12847950 */ /* 0x001fea0003c3ffff */
.L_x_189:
[----:B------:R-:W-:-:S00]  /*51f0*/  BRA `(.L_x_189) ;  /* 0xfffffffc00fc7947 */ /* 0x000fc0000383ffff */
[----:B------:R-:W-:-:S00]  /*5200*/  NOP ;  /* 0x0000000000007918 */ /* 0x000fc00000000000 */
[----:B------:R-:W-:-:S00]  /*5210*/  NOP ;  /* 0x0000000000007918 */ /* 0x000fc00000000000 */
[----:B------:R-:W-:-:S00]  /*5220*/  NOP ;  /* 0x0000000000007918 */ /* 0x000fc00000000000 */
[----:B------:R-:W-:-:S00]  /*5230*/  NOP ;  /* 0x0000000000007918 */ /* 0x000fc00000000000 */
[----:B------:R-:W-:-:S00]  /*5240*/  NOP ;  /* 0x0000000000007918 */ /* 0x000fc00000000000 */
[----:B------:R-:W-:-:S00]  /*5250*/  NOP ;  /* 0x0000000000007918 */ /* 0x000fc00000000000 */
[----:B------:R-:W-:-:S00]  /*5260*/  NOP ;  /* 0x0000000000007918 */ /* 0x000fc00000000000 */
[----:B------:R-:W-:-:S00]  /*5270*/  NOP ;  /* 0x0000000000007918 */ /* 0x000fc00000000000 */
.L_x_191:


//--------------------- .nv.shared._Z13launch_kernelPfiii --------------------------
	.section	.nv.shared._Z13launch_kernelPfiii,"aw",@nobits
	.sectionflags	@""
	.align	16
	.zero		1024


//--------------------- .nv.shared.reserved.0     --------------------------
	.section	.nv.shared.reserved.0,"aw",@nobits
	.weak		__nv_reservedSMEM_offset_0_alias
	.size		__nv_reservedSMEM_offset_0_alias, 0, 64
	.other		__nv_reservedSMEM_offset_0_alias,@"STO_CUDA_RESERVED_SHARED STV_DEFAULT"
__nv_reservedSMEM_offset_0_alias:
	.zero		0
	.zero		64


//--------------------- .nv.constant0._Z13launch_kernelPfiii --------------------------
	.section	.nv.constant0._Z13launch_kernelPfiii,"a",@progbits
	.sectionflags	@""
	.align	4
.nv.constant0._Z13launch_kernelPfiii:
	.zero		916


//--------------------- SYMBOLS --------------------------

	.type		.nv.reservedSmem.offset0,@object
	.size		.nv.reservedSmem.offset0,0x4
	.type		.nv.reservedSmem.cap,@object
	.size		.nv.reservedSmem.cap,0x4
